//
// Generated by NVIDIA NVVM Compiler
//
// Compiler Build ID: CL-36424714
// Cuda compilation tools, release 13.0, V13.0.88
// Based on NVVM 20.0.0
//

.version 9.0
.target sm_100
.address_size 64

	// .globl	_Z15sgemv_kernel_v1iifPfiS_fS_

.visible .entry _Z15sgemv_kernel_v1iifPfiS_fS_(
	.param .u32 _Z15sgemv_kernel_v1iifPfiS_fS__param_0,
	.param .u32 _Z15sgemv_kernel_v1iifPfiS_fS__param_1,
	.param .f32 _Z15sgemv_kernel_v1iifPfiS_fS__param_2,
	.param .u64 .ptr .align 1 _Z15sgemv_kernel_v1iifPfiS_fS__param_3,
	.param .u32 _Z15sgemv_kernel_v1iifPfiS_fS__param_4,
	.param .u64 .ptr .align 1 _Z15sgemv_kernel_v1iifPfiS_fS__param_5,
	.param .f32 _Z15sgemv_kernel_v1iifPfiS_fS__param_6,
	.param .u64 .ptr .align 1 _Z15sgemv_kernel_v1iifPfiS_fS__param_7
)
{
	.reg .pred 	%p<11>;
	.reg .b32 	%r<39>;
	.reg .b32 	%f<117>;
	.reg .b64 	%rd<58>;

	ld.param.u32 	%r25, [_Z15sgemv_kernel_v1iifPfiS_fS__param_0];
	ld.param.u32 	%r23, [_Z15sgemv_kernel_v1iifPfiS_fS__param_1];
	ld.param.f32 	%f14, [_Z15sgemv_kernel_v1iifPfiS_fS__param_2];
	ld.param.u64 	%rd10, [_Z15sgemv_kernel_v1iifPfiS_fS__param_3];
	ld.param.u32 	%r24, [_Z15sgemv_kernel_v1iifPfiS_fS__param_4];
	ld.param.u64 	%rd11, [_Z15sgemv_kernel_v1iifPfiS_fS__param_5];
	ld.param.f32 	%f15, [_Z15sgemv_kernel_v1iifPfiS_fS__param_6];
	ld.param.u64 	%rd9, [_Z15sgemv_kernel_v1iifPfiS_fS__param_7];
	cvta.to.global.u64 	%rd1, %rd11;
	cvta.to.global.u64 	%rd2, %rd10;
	mov.u32 	%r26, %tid.x;
	mov.u32 	%r27, %ctaid.x;
	mov.u32 	%r28, %ntid.x;
	mad.lo.s32 	%r1, %r27, %r28, %r26;
	setp.ge.s32 	%p1, %r1, %r25;
	@%p1 bra 	$L__BB0_15;
	setp.lt.s32 	%p2, %r23, 1;
	mov.f32 	%f116, 0f00000000;
	@%p2 bra 	$L__BB0_14;
	and.b32  	%r2, %r23, 15;
	setp.lt.u32 	%p3, %r23, 16;
	mov.f32 	%f116, 0f00000000;
	mov.b32 	%r35, 0;
	@%p3 bra 	$L__BB0_5;
	and.b32  	%r35, %r23, 2147483632;
	neg.s32 	%r33, %r35;
	shl.b32 	%r5, %r24, 4;
	add.s64 	%rd56, %rd1, 32;
	mov.f32 	%f116, 0f00000000;
	mul.wide.s32 	%rd14, %r24, 4;
	mov.u32 	%r32, %r1;
$L__BB0_4:
	.pragma "nounroll";
	mul.wide.s32 	%rd12, %r32, 4;
	add.s64 	%rd13, %rd2, %rd12;
	ld.global.f32 	%f20, [%rd13];
	ld.global.f32 	%f21, [%rd56+-32];
	fma.rn.f32 	%f22, %f20, %f21, %f116;
	add.s64 	%rd15, %rd13, %rd14;
	ld.global.f32 	%f23, [%rd15];
	ld.global.f32 	%f24, [%rd56+-28];
	fma.rn.f32 	%f25, %f23, %f24, %f22;
	add.s64 	%rd16, %rd15, %rd14;
	ld.global.f32 	%f26, [%rd16];
	ld.global.f32 	%f27, [%rd56+-24];
	fma.rn.f32 	%f28, %f26, %f27, %f25;
	add.s64 	%rd17, %rd16, %rd14;
	ld.global.f32 	%f29, [%rd17];
	ld.global.f32 	%f30, [%rd56+-20];
	fma.rn.f32 	%f31, %f29, %f30, %f28;
	add.s64 	%rd18, %rd17, %rd14;
	ld.global.f32 	%f32, [%rd18];
	ld.global.f32 	%f33, [%rd56+-16];
	fma.rn.f32 	%f34, %f32, %f33, %f31;
	add.s64 	%rd19, %rd18, %rd14;
	ld.global.f32 	%f35, [%rd19];
	ld.global.f32 	%f36, [%rd56+-12];
	fma.rn.f32 	%f37, %f35, %f36, %f34;
	add.s64 	%rd20, %rd19, %rd14;
	ld.global.f32 	%f38, [%rd20];
	ld.global.f32 	%f39, [%rd56+-8];
	fma.rn.f32 	%f40, %f38, %f39, %f37;
	add.s64 	%rd21, %rd20, %rd14;
	ld.global.f32 	%f41, [%rd21];
	ld.global.f32 	%f42, [%rd56+-4];
	fma.rn.f32 	%f43, %f41, %f42, %f40;
	add.s64 	%rd22, %rd21, %rd14;
	ld.global.f32 	%f44, [%rd22];
	ld.global.f32 	%f45, [%rd56];
	fma.rn.f32 	%f46, %f44, %f45, %f43;
	add.s64 	%rd23, %rd22, %rd14;
	ld.global.f32 	%f47, [%rd23];
	ld.global.f32 	%f48, [%rd56+4];
	fma.rn.f32 	%f49, %f47, %f48, %f46;
	add.s64 	%rd24, %rd23, %rd14;
	ld.global.f32 	%f50, [%rd24];
	ld.global.f32 	%f51, [%rd56+8];
	fma.rn.f32 	%f52, %f50, %f51, %f49;
	add.s64 	%rd25, %rd24, %rd14;
	ld.global.f32 	%f53, [%rd25];
	ld.global.f32 	%f54, [%rd56+12];
	fma.rn.f32 	%f55, %f53, %f54, %f52;
	add.s64 	%rd26, %rd25, %rd14;
	ld.global.f32 	%f56, [%rd26];
	ld.global.f32 	%f57, [%rd56+16];
	fma.rn.f32 	%f58, %f56, %f57, %f55;
	add.s64 	%rd27, %rd26, %rd14;
	ld.global.f32 	%f59, [%rd27];
	ld.global.f32 	%f60, [%rd56+20];
	fma.rn.f32 	%f61, %f59, %f60, %f58;
	add.s64 	%rd28, %rd27, %rd14;
	ld.global.f32 	%f62, [%rd28];
	ld.global.f32 	%f63, [%rd56+24];
	fma.rn.f32 	%f64, %f62, %f63, %f61;
	add.s64 	%rd29, %rd28, %rd14;
	ld.global.f32 	%f65, [%rd29];
	ld.global.f32 	%f66, [%rd56+28];
	fma.rn.f32 	%f116, %f65, %f66, %f64;
	add.s32 	%r33, %r33, 16;
	add.s32 	%r32, %r32, %r5;
	add.s64 	%rd56, %rd56, 64;
	setp.ne.s32 	%p4, %r33, 0;
	@%p4 bra 	$L__BB0_4;
$L__BB0_5:
	setp.eq.s32 	%p5, %r2, 0;
	@%p5 bra 	$L__BB0_14;
	and.b32  	%r11, %r23, 7;
	setp.lt.u32 	%p6, %r2, 8;
	@%p6 bra 	$L__BB0_8;
	mad.lo.s32 	%r30, %r35, %r24, %r1;
	mul.wide.s32 	%rd30, %r30, 4;
	add.s64 	%rd31, %rd2, %rd30;
	ld.global.f32 	%f68, [%rd31];
	mul.wide.u32 	%rd32, %r35, 4;
	add.s64 	%rd33, %rd1, %rd32;
	ld.global.f32 	%f69, [%rd33];
	fma.rn.f32 	%f70, %f68, %f69, %f116;
	mul.wide.s32 	%rd34, %r24, 4;
	add.s64 	%rd35, %rd31, %rd34;
	ld.global.f32 	%f71, [%rd35];
	ld.global.f32 	%f72, [%rd33+4];
	fma.rn.f32 	%f73, %f71, %f72, %f70;
	add.s64 	%rd36, %rd35, %rd34;
	ld.global.f32 	%f74, [%rd36];
	ld.global.f32 	%f75, [%rd33+8];
	fma.rn.f32 	%f76, %f74, %f75, %f73;
	add.s64 	%rd37, %rd36, %rd34;
	ld.global.f32 	%f77, [%rd37];
	ld.global.f32 	%f78, [%rd33+12];
	fma.rn.f32 	%f79, %f77, %f78, %f76;
	add.s64 	%rd38, %rd37, %rd34;
	ld.global.f32 	%f80, [%rd38];
	ld.global.f32 	%f81, [%rd33+16];
	fma.rn.f32 	%f82, %f80, %f81, %f79;
	add.s64 	%rd39, %rd38, %rd34;
	ld.global.f32 	%f83, [%rd39];
	ld.global.f32 	%f84, [%rd33+20];
	fma.rn.f32 	%f85, %f83, %f84, %f82;
	add.s64 	%rd40, %rd39, %rd34;
	ld.global.f32 	%f86, [%rd40];
	ld.global.f32 	%f87, [%rd33+24];
	fma.rn.f32 	%f88, %f86, %f87, %f85;
	add.s64 	%rd41, %rd40, %rd34;
	ld.global.f32 	%f89, [%rd41];
	ld.global.f32 	%f90, [%rd33+28];
	fma.rn.f32 	%f116, %f89, %f90, %f88;
	add.s32 	%r35, %r35, 8;
$L__BB0_8:
	setp.eq.s32 	%p7, %r11, 0;
	@%p7 bra 	$L__BB0_14;
	and.b32  	%r14, %r23, 3;
	setp.lt.u32 	%p8, %r11, 4;
	@%p8 bra 	$L__BB0_11;
	mad.lo.s32 	%r31, %r35, %r24, %r1;
	mul.wide.s32 	%rd42, %r31, 4;
	add.s64 	%rd43, %rd2, %rd42;
	ld.global.f32 	%f92, [%rd43];
	mul.wide.u32 	%rd44, %r35, 4;
	add.s64 	%rd45, %rd1, %rd44;
	ld.global.f32 	%f93, [%rd45];
	fma.rn.f32 	%f94, %f92, %f93, %f116;
	mul.wide.s32 	%rd46, %r24, 4;
	add.s64 	%rd47, %rd43, %rd46;
	ld.global.f32 	%f95, [%rd47];
	ld.global.f32 	%f96, [%rd45+4];
	fma.rn.f32 	%f97, %f95, %f96, %f94;
	add.s64 	%rd48, %rd47, %rd46;
	ld.global.f32 	%f98, [%rd48];
	ld.global.f32 	%f99, [%rd45+8];
	fma.rn.f32 	%f100, %f98, %f99, %f97;
	add.s64 	%rd49, %rd48, %rd46;
	ld.global.f32 	%f101, [%rd49];
	ld.global.f32 	%f102, [%rd45+12];
	fma.rn.f32 	%f116, %f101, %f102, %f100;
	add.s32 	%r35, %r35, 4;
$L__BB0_11:
	setp.eq.s32 	%p9, %r14, 0;
	@%p9 bra 	$L__BB0_14;
	mul.wide.u32 	%rd50, %r35, 4;
	add.s64 	%rd57, %rd1, %rd50;
	mad.lo.s32 	%r38, %r35, %r24, %r1;
	neg.s32 	%r37, %r14;
$L__BB0_13:
	.pragma "nounroll";
	mul.wide.s32 	%rd51, %r38, 4;
	add.s64 	%rd52, %rd2, %rd51;
	ld.global.f32 	%f103, [%rd52];
	ld.global.f32 	%f104, [%rd57];
	fma.rn.f32 	%f116, %f103, %f104, %f116;
	add.s64 	%rd57, %rd57, 4;
	add.s32 	%r38, %r38, %r24;
	add.s32 	%r37, %r37, 1;
	setp.ne.s32 	%p10, %r37, 0;
	@%p10 bra 	$L__BB0_13;
$L__BB0_14:
	cvta.to.global.u64 	%rd53, %rd9;
	mul.wide.u32 	%rd54, %r1, 4;
	add.s64 	%rd55, %rd53, %rd54;
	ld.global.f32 	%f105, [%rd55];
	mul.f32 	%f106, %f15, %f105;
	fma.rn.f32 	%f107, %f14, %f116, %f106;
	st.global.f32 	[%rd55], %f107;
$L__BB0_15:
	ret;

}
	// .globl	_Z15sgemv_kernel_v2iifPfiS_fS_
.visible .entry _Z15sgemv_kernel_v2iifPfiS_fS_(
	.param .u32 _Z15sgemv_kernel_v2iifPfiS_fS__param_0,
	.param .u32 _Z15sgemv_kernel_v2iifPfiS_fS__param_1,
	.param .f32 _Z15sgemv_kernel_v2iifPfiS_fS__param_2,
	.param .u64 .ptr .align 1 _Z15sgemv_kernel_v2iifPfiS_fS__param_3,
	.param .u32 _Z15sgemv_kernel_v2iifPfiS_fS__param_4,
	.param .u64 .ptr .align 1 _Z15sgemv_kernel_v2iifPfiS_fS__param_5,
	.param .f32 _Z15sgemv_kernel_v2iifPfiS_fS__param_6,
	.param .u64 .ptr .align 1 _Z15sgemv_kernel_v2iifPfiS_fS__param_7
)
{
	.reg .pred 	%p<8>;
	.reg .b32 	%r<62>;
	.reg .b32 	%f<133>;
	.reg .b64 	%rd<61>;

	ld.param.u32 	%r26, [_Z15sgemv_kernel_v2iifPfiS_fS__param_1];
	ld.param.u64 	%rd7, [_Z15sgemv_kernel_v2iifPfiS_fS__param_3];
	ld.param.u32 	%r27, [_Z15sgemv_kernel_v2iifPfiS_fS__param_4];
	ld.param.u64 	%rd8, [_Z15sgemv_kernel_v2iifPfiS_fS__param_5];
	cvta.to.global.u64 	%rd1, %rd7;
	cvta.to.global.u64 	%rd2, %rd8;
	mov.u32 	%r28, %tid.x;
	shl.b32 	%r1, %r28, 2;
	mov.u32 	%r2, %ctaid.x;
	mov.u32 	%r29, %ntid.x;
	shl.b32 	%r3, %r29, 2;
	setp.lt.s32 	%p1, %r26, 1;
	mov.f32 	%f129, 0f00000000;
	mov.f32 	%f130, %f129;
	mov.f32 	%f131, %f129;
	mov.f32 	%f132, %f129;
	@%p1 bra 	$L__BB1_9;
	mad.lo.s32 	%r54, %r3, %r2, %r1;
	and.b32  	%r5, %r26, 3;
	setp.lt.u32 	%p2, %r26, 4;
	mov.f32 	%f132, 0f00000000;
	mov.b32 	%r61, 0;
	mov.f32 	%f131, %f132;
	mov.f32 	%f130, %f132;
	mov.f32 	%f129, %f132;
	@%p2 bra 	$L__BB1_4;
	and.b32  	%r32, %r26, 2147483644;
	neg.s32 	%r59, %r32;
	shl.b32 	%r57, %r27, 1;
	mul.lo.s32 	%r56, %r27, 3;
	add.s64 	%rd60, %rd2, 8;
	mov.f32 	%f132, 0f00000000;
	mov.b32 	%r55, 0;
	mul.wide.s32 	%rd16, %r27, 4;
	mov.u32 	%r58, %r27;
$L__BB1_3:
	.pragma "nounroll";
	and.b32  	%r61, %r26, 2147483644;
	ld.global.f32 	%f43, [%rd60+-8];
	mul.wide.s32 	%rd9, %r54, 4;
	add.s64 	%rd10, %rd1, %rd9;
	ld.global.f32 	%f44, [%rd10];
	fma.rn.f32 	%f45, %f43, %f44, %f129;
	cvt.s64.s32 	%rd11, %r55;
	mov.u32 	%r33, %ctaid.x;
	mov.u32 	%r34, %ntid.x;
	mul.lo.s32 	%r35, %r34, %r33;
	shl.b32 	%r36, %r35, 2;
	add.s32 	%r37, %r36, %r1;
	cvt.u64.u32 	%rd12, %r37;
	add.s64 	%rd13, %rd12, %rd11;
	shl.b64 	%rd14, %rd13, 2;
	add.s64 	%rd15, %rd1, %rd14;
	ld.global.f32 	%f46, [%rd15+4];
	fma.rn.f32 	%f47, %f43, %f46, %f130;
	ld.global.f32 	%f48, [%rd15+8];
	fma.rn.f32 	%f49, %f43, %f48, %f131;
	ld.global.f32 	%f50, [%rd15+12];
	fma.rn.f32 	%f51, %f43, %f50, %f132;
	ld.global.f32 	%f52, [%rd60+-4];
	add.s64 	%rd17, %rd10, %rd16;
	ld.global.f32 	%f53, [%rd17];
	fma.rn.f32 	%f54, %f52, %f53, %f45;
	cvt.s64.s32 	%rd18, %r58;
	add.s64 	%rd19, %rd12, %rd18;
	shl.b64 	%rd20, %rd19, 2;
	add.s64 	%rd21, %rd1, %rd20;
	ld.global.f32 	%f55, [%rd21+4];
	fma.rn.f32 	%f56, %f52, %f55, %f47;
	ld.global.f32 	%f57, [%rd21+8];
	fma.rn.f32 	%f58, %f52, %f57, %f49;
	ld.global.f32 	%f59, [%rd21+12];
	fma.rn.f32 	%f60, %f52, %f59, %f51;
	ld.global.f32 	%f61, [%rd60];
	add.s64 	%rd22, %rd17, %rd16;
	ld.global.f32 	%f62, [%rd22];
	fma.rn.f32 	%f63, %f61, %f62, %f54;
	cvt.s64.s32 	%rd23, %r57;
	add.s64 	%rd24, %rd12, %rd23;
	shl.b64 	%rd25, %rd24, 2;
	add.s64 	%rd26, %rd1, %rd25;
	ld.global.f32 	%f64, [%rd26+4];
	fma.rn.f32 	%f65, %f61, %f64, %f56;
	ld.global.f32 	%f66, [%rd26+8];
	fma.rn.f32 	%f67, %f61, %f66, %f58;
	ld.global.f32 	%f68, [%rd26+12];
	fma.rn.f32 	%f69, %f61, %f68, %f60;
	ld.global.f32 	%f70, [%rd60+4];
	add.s64 	%rd27, %rd22, %rd16;
	ld.global.f32 	%f71, [%rd27];
	fma.rn.f32 	%f129, %f70, %f71, %f63;
	cvt.s64.s32 	%rd28, %r56;
	add.s64 	%rd29, %rd12, %rd28;
	shl.b64 	%rd30, %rd29, 2;
	add.s64 	%rd31, %rd1, %rd30;
	ld.global.f32 	%f72, [%rd31+4];
	fma.rn.f32 	%f130, %f70, %f72, %f65;
	ld.global.f32 	%f73, [%rd31+8];
	fma.rn.f32 	%f131, %f70, %f73, %f67;
	ld.global.f32 	%f74, [%rd31+12];
	fma.rn.f32 	%f132, %f70, %f74, %f69;
	add.s32 	%r59, %r59, 4;
	shl.b32 	%r38, %r27, 2;
	add.s32 	%r58, %r58, %r38;
	add.s32 	%r57, %r57, %r38;
	add.s32 	%r56, %r56, %r38;
	add.s32 	%r55, %r55, %r38;
	add.s32 	%r54, %r54, %r38;
	add.s64 	%rd60, %rd60, 16;
	setp.ne.s32 	%p3, %r59, 0;
	@%p3 bra 	$L__BB1_3;
$L__BB1_4:
	setp.eq.s32 	%p4, %r5, 0;
	@%p4 bra 	$L__BB1_9;
	mov.u32 	%r39, %ctaid.x;
	mov.u32 	%r40, %ntid.x;
	mul.lo.s32 	%r41, %r40, %r39;
	shl.b32 	%r42, %r41, 2;
	add.s32 	%r23, %r42, %r1;
	setp.eq.s32 	%p5, %r5, 1;
	@%p5 bra 	$L__BB1_7;
	mul.wide.u32 	%rd32, %r61, 4;
	add.s64 	%rd33, %rd2, %rd32;
	ld.global.f32 	%f76, [%rd33];
	mul.lo.s32 	%r43, %r61, %r27;
	add.s32 	%r44, %r23, %r43;
	mul.wide.s32 	%rd34, %r44, 4;
	add.s64 	%rd35, %rd1, %rd34;
	ld.global.f32 	%f77, [%rd35];
	fma.rn.f32 	%f78, %f76, %f77, %f129;
	cvt.s64.s32 	%rd36, %r43;
	cvt.u64.u32 	%rd37, %r23;
	add.s64 	%rd38, %rd37, %rd36;
	shl.b64 	%rd39, %rd38, 2;
	add.s64 	%rd40, %rd1, %rd39;
	ld.global.f32 	%f79, [%rd40+4];
	fma.rn.f32 	%f80, %f76, %f79, %f130;
	ld.global.f32 	%f81, [%rd40+8];
	fma.rn.f32 	%f82, %f76, %f81, %f131;
	ld.global.f32 	%f83, [%rd40+12];
	fma.rn.f32 	%f84, %f76, %f83, %f132;
	ld.global.f32 	%f85, [%rd33+4];
	add.s32 	%r45, %r43, %r27;
	mul.wide.s32 	%rd41, %r27, 4;
	add.s64 	%rd42, %rd35, %rd41;
	ld.global.f32 	%f86, [%rd42];
	fma.rn.f32 	%f129, %f85, %f86, %f78;
	cvt.s64.s32 	%rd43, %r45;
	add.s64 	%rd44, %rd37, %rd43;
	shl.b64 	%rd45, %rd44, 2;
	add.s64 	%rd46, %rd1, %rd45;
	ld.global.f32 	%f87, [%rd46+4];
	fma.rn.f32 	%f130, %f85, %f87, %f80;
	ld.global.f32 	%f88, [%rd46+8];
	fma.rn.f32 	%f131, %f85, %f88, %f82;
	ld.global.f32 	%f89, [%rd46+12];
	fma.rn.f32 	%f132, %f85, %f89, %f84;
	add.s32 	%r61, %r61, 2;
$L__BB1_7:
	and.b32  	%r46, %r26, 1;
	setp.eq.b32 	%p6, %r46, 1;
	not.pred 	%p7, %p6;
	@%p7 bra 	$L__BB1_9;
	mul.wide.u32 	%rd47, %r61, 4;
	add.s64 	%rd48, %rd2, %rd47;
	ld.global.f32 	%f90, [%rd48];
	mul.lo.s32 	%r47, %r61, %r27;
	add.s32 	%r48, %r23, %r47;
	mul.wide.s32 	%rd49, %r48, 4;
	add.s64 	%rd50, %rd1, %rd49;
	ld.global.f32 	%f91, [%rd50];
	fma.rn.f32 	%f129, %f90, %f91, %f129;
	cvt.s64.s32 	%rd51, %r47;
	cvt.u64.u32 	%rd52, %r23;
	add.s64 	%rd53, %rd52, %rd51;
	shl.b64 	%rd54, %rd53, 2;
	add.s64 	%rd55, %rd1, %rd54;
	ld.global.f32 	%f92, [%rd55+4];
	fma.rn.f32 	%f130, %f90, %f92, %f130;
	ld.global.f32 	%f93, [%rd55+8];
	fma.rn.f32 	%f131, %f90, %f93, %f131;
	ld.global.f32 	%f94, [%rd55+12];
	fma.rn.f32 	%f132, %f90, %f94, %f132;
$L__BB1_9:
	ld.param.u64 	%rd59, [_Z15sgemv_kernel_v2iifPfiS_fS__param_7];
	ld.param.f32 	%f108, [_Z15sgemv_kernel_v2iifPfiS_fS__param_6];
	ld.param.f32 	%f107, [_Z15sgemv_kernel_v2iifPfiS_fS__param_2];
	cvta.to.global.u64 	%rd56, %rd59;
	mov.u32 	%r49, %ctaid.x;
	mov.u32 	%r50, %ntid.x;
	mul.lo.s32 	%r51, %r50, %r49;
	shl.b32 	%r52, %r51, 2;
	add.s32 	%r53, %r52, %r1;
	mul.wide.u32 	%rd57, %r53, 4;
	add.s64 	%rd58, %rd56, %rd57;
	ld.global.f32 	%f95, [%rd58];
	mul.f32 	%f96, %f108, %f95;
	fma.rn.f32 	%f97, %f107, %f129, %f96;
	st.global.f32 	[%rd58], %f97;
	ld.global.f32 	%f98, [%rd58+4];
	mul.f32 	%f99, %f108, %f98;
	fma.rn.f32 	%f100, %f107, %f130, %f99;
	st.global.f32 	[%rd58+4], %f100;
	ld.global.f32 	%f101, [%rd58+8];
	mul.f32 	%f102, %f108, %f101;
	fma.rn.f32 	%f103, %f107, %f131, %f102;
	st.global.f32 	[%rd58+8], %f103;
	ld.global.f32 	%f104, [%rd58+12];
	mul.f32 	%f105, %f108, %f104;
	fma.rn.f32 	%f106, %f107, %f132, %f105;
	st.global.f32 	[%rd58+12], %f106;
	ret;

}
	// .globl	_Z15sgemv_kernel_v3iifPfiS_fS_
.visible .entry _Z15sgemv_kernel_v3iifPfiS_fS_(
	.param .u32 _Z15sgemv_kernel_v3iifPfiS_fS__param_0,
	.param .u32 _Z15sgemv_kernel_v3iifPfiS_fS__param_1,
	.param .f32 _Z15sgemv_kernel_v3iifPfiS_fS__param_2,
	.param .u64 .ptr .align 1 _Z15sgemv_kernel_v3iifPfiS_fS__param_3,
	.param .u32 _Z15sgemv_kernel_v3iifPfiS_fS__param_4,
	.param .u64 .ptr .align 1 _Z15sgemv_kernel_v3iifPfiS_fS__param_5,
	.param .f32 _Z15sgemv_kernel_v3iifPfiS_fS__param_6,
	.param .u64 .ptr .align 1 _Z15sgemv_kernel_v3iifPfiS_fS__param_7
)
{
	.reg .pred 	%p<10>;
	.reg .b32 	%r<34>;
	.reg .b32 	%f<221>;
	.reg .b64 	%rd<42>;

	ld.param.u32 	%r19, [_Z15sgemv_kernel_v3iifPfiS_fS__param_1];
	ld.param.u64 	%rd7, [_Z15sgemv_kernel_v3iifPfiS_fS__param_3];
	ld.param.u32 	%r20, [_Z15sgemv_kernel_v3iifPfiS_fS__param_4];
	ld.param.u64 	%rd8, [_Z15sgemv_kernel_v3iifPfiS_fS__param_5];
	ld.param.f32 	%f50, [_Z15sgemv_kernel_v3iifPfiS_fS__param_6];
	cvta.to.global.u64 	%rd1, %rd7;
	cvta.to.global.u64 	%rd2, %rd8;
	mov.u32 	%r21, %tid.x;
	shl.b32 	%r1, %r21, 2;
	mov.u32 	%r2, %ctaid.x;
	mov.u32 	%r22, %ntid.x;
	shl.b32 	%r3, %r22, 2;
	setp.lt.s32 	%p1, %r19, 1;
	mov.f32 	%f217, 0f00000000;
	mov.f32 	%f218, %f217;
	mov.f32 	%f219, %f217;
	mov.f32 	%f220, %f217;
	@%p1 bra 	$L__BB2_12;
	mad.lo.s32 	%r4, %r3, %r2, %r1;
	and.b32  	%r5, %r19, 7;
	setp.lt.u32 	%p2, %r19, 8;
	mov.f32 	%f220, 0f00000000;
	mov.b32 	%r32, 0;
	mov.f32 	%f219, %f220;
	mov.f32 	%f218, %f220;
	mov.f32 	%f217, %f220;
	@%p2 bra 	$L__BB2_4;
	and.b32  	%r32, %r19, 2147483640;
	neg.s32 	%r30, %r32;
	shl.b32 	%r8, %r20, 3;
	add.s64 	%rd41, %rd2, 16;
	mov.f32 	%f220, 0f00000000;
	mul.wide.s32 	%rd11, %r20, 4;
	mov.u32 	%r29, %r4;
$L__BB2_3:
	.pragma "nounroll";
	ld.global.f32 	%f55, [%rd41+-16];
	mul.wide.s32 	%rd9, %r29, 4;
	add.s64 	%rd10, %rd1, %rd9;
	ld.global.v4.f32 	{%f56, %f57, %f58, %f59}, [%rd10];
	fma.rn.f32 	%f60, %f55, %f56, %f217;
	fma.rn.f32 	%f61, %f55, %f57, %f218;
	fma.rn.f32 	%f62, %f55, %f58, %f219;
	fma.rn.f32 	%f63, %f55, %f59, %f220;
	ld.global.f32 	%f64, [%rd41+-12];
	add.s64 	%rd12, %rd10, %rd11;
	ld.global.v4.f32 	{%f65, %f66, %f67, %f68}, [%rd12];
	fma.rn.f32 	%f69, %f64, %f65, %f60;
	fma.rn.f32 	%f70, %f64, %f66, %f61;
	fma.rn.f32 	%f71, %f64, %f67, %f62;
	fma.rn.f32 	%f72, %f64, %f68, %f63;
	ld.global.f32 	%f73, [%rd41+-8];
	add.s64 	%rd13, %rd12, %rd11;
	ld.global.v4.f32 	{%f74, %f75, %f76, %f77}, [%rd13];
	fma.rn.f32 	%f78, %f73, %f74, %f69;
	fma.rn.f32 	%f79, %f73, %f75, %f70;
	fma.rn.f32 	%f80, %f73, %f76, %f71;
	fma.rn.f32 	%f81, %f73, %f77, %f72;
	ld.global.f32 	%f82, [%rd41+-4];
	add.s64 	%rd14, %rd13, %rd11;
	ld.global.v4.f32 	{%f83, %f84, %f85, %f86}, [%rd14];
	fma.rn.f32 	%f87, %f82, %f83, %f78;
	fma.rn.f32 	%f88, %f82, %f84, %f79;
	fma.rn.f32 	%f89, %f82, %f85, %f80;
	fma.rn.f32 	%f90, %f82, %f86, %f81;
	ld.global.f32 	%f91, [%rd41];
	add.s64 	%rd15, %rd14, %rd11;
	ld.global.v4.f32 	{%f92, %f93, %f94, %f95}, [%rd15];
	fma.rn.f32 	%f96, %f91, %f92, %f87;
	fma.rn.f32 	%f97, %f91, %f93, %f88;
	fma.rn.f32 	%f98, %f91, %f94, %f89;
	fma.rn.f32 	%f99, %f91, %f95, %f90;
	ld.global.f32 	%f100, [%rd41+4];
	add.s64 	%rd16, %rd15, %rd11;
	ld.global.v4.f32 	{%f101, %f102, %f103, %f104}, [%rd16];
	fma.rn.f32 	%f105, %f100, %f101, %f96;
	fma.rn.f32 	%f106, %f100, %f102, %f97;
	fma.rn.f32 	%f107, %f100, %f103, %f98;
	fma.rn.f32 	%f108, %f100, %f104, %f99;
	ld.global.f32 	%f109, [%rd41+8];
	add.s64 	%rd17, %rd16, %rd11;
	ld.global.v4.f32 	{%f110, %f111, %f112, %f113}, [%rd17];
	fma.rn.f32 	%f114, %f109, %f110, %f105;
	fma.rn.f32 	%f115, %f109, %f111, %f106;
	fma.rn.f32 	%f116, %f109, %f112, %f107;
	fma.rn.f32 	%f117, %f109, %f113, %f108;
	ld.global.f32 	%f118, [%rd41+12];
	add.s64 	%rd18, %rd17, %rd11;
	ld.global.v4.f32 	{%f119, %f120, %f121, %f122}, [%rd18];
	fma.rn.f32 	%f217, %f118, %f119, %f114;
	fma.rn.f32 	%f218, %f118, %f120, %f115;
	fma.rn.f32 	%f219, %f118, %f121, %f116;
	fma.rn.f32 	%f220, %f118, %f122, %f117;
	add.s32 	%r30, %r30, 8;
	add.s32 	%r29, %r29, %r8;
	add.s64 	%rd41, %rd41, 32;
	setp.ne.s32 	%p3, %r30, 0;
	@%p3 bra 	$L__BB2_3;
$L__BB2_4:
	setp.eq.s32 	%p4, %r5, 0;
	@%p4 bra 	$L__BB2_12;
	and.b32  	%r14, %r19, 3;
	setp.lt.u32 	%p5, %r5, 4;
	@%p5 bra 	$L__BB2_7;
	mul.wide.u32 	%rd19, %r32, 4;
	add.s64 	%rd20, %rd2, %rd19;
	ld.global.f32 	%f124, [%rd20];
	mad.lo.s32 	%r24, %r32, %r20, %r4;
	mul.wide.s32 	%rd21, %r24, 4;
	add.s64 	%rd22, %rd1, %rd21;
	ld.global.v4.f32 	{%f125, %f126, %f127, %f128}, [%rd22];
	fma.rn.f32 	%f129, %f124, %f125, %f217;
	fma.rn.f32 	%f130, %f124, %f126, %f218;
	fma.rn.f32 	%f131, %f124, %f127, %f219;
	fma.rn.f32 	%f132, %f124, %f128, %f220;
	ld.global.f32 	%f133, [%rd20+4];
	mul.wide.s32 	%rd23, %r20, 4;
	add.s64 	%rd24, %rd22, %rd23;
	ld.global.v4.f32 	{%f134, %f135, %f136, %f137}, [%rd24];
	fma.rn.f32 	%f138, %f133, %f134, %f129;
	fma.rn.f32 	%f139, %f133, %f135, %f130;
	fma.rn.f32 	%f140, %f133, %f136, %f131;
	fma.rn.f32 	%f141, %f133, %f137, %f132;
	ld.global.f32 	%f142, [%rd20+8];
	add.s64 	%rd25, %rd24, %rd23;
	ld.global.v4.f32 	{%f143, %f144, %f145, %f146}, [%rd25];
	fma.rn.f32 	%f147, %f142, %f143, %f138;
	fma.rn.f32 	%f148, %f142, %f144, %f139;
	fma.rn.f32 	%f149, %f142, %f145, %f140;
	fma.rn.f32 	%f150, %f142, %f146, %f141;
	ld.global.f32 	%f151, [%rd20+12];
	add.s64 	%rd26, %rd25, %rd23;
	ld.global.v4.f32 	{%f152, %f153, %f154, %f155}, [%rd26];
	fma.rn.f32 	%f217, %f151, %f152, %f147;
	fma.rn.f32 	%f218, %f151, %f153, %f148;
	fma.rn.f32 	%f219, %f151, %f154, %f149;
	fma.rn.f32 	%f220, %f151, %f155, %f150;
	add.s32 	%r32, %r32, 4;
$L__BB2_7:
	setp.eq.s32 	%p6, %r14, 0;
	@%p6 bra 	$L__BB2_12;
	setp.eq.s32 	%p7, %r14, 1;
	@%p7 bra 	$L__BB2_10;
	mul.wide.u32 	%rd27, %r32, 4;
	add.s64 	%rd28, %rd2, %rd27;
	ld.global.f32 	%f157, [%rd28];
	mad.lo.s32 	%r25, %r32, %r20, %r4;
	mul.wide.s32 	%rd29, %r25, 4;
	add.s64 	%rd30, %rd1, %rd29;
	ld.global.v4.f32 	{%f158, %f159, %f160, %f161}, [%rd30];
	fma.rn.f32 	%f162, %f157, %f158, %f217;
	fma.rn.f32 	%f163, %f157, %f159, %f218;
	fma.rn.f32 	%f164, %f157, %f160, %f219;
	fma.rn.f32 	%f165, %f157, %f161, %f220;
	ld.global.f32 	%f166, [%rd28+4];
	mul.wide.s32 	%rd31, %r20, 4;
	add.s64 	%rd32, %rd30, %rd31;
	ld.global.v4.f32 	{%f167, %f168, %f169, %f170}, [%rd32];
	fma.rn.f32 	%f217, %f166, %f167, %f162;
	fma.rn.f32 	%f218, %f166, %f168, %f163;
	fma.rn.f32 	%f219, %f166, %f169, %f164;
	fma.rn.f32 	%f220, %f166, %f170, %f165;
	add.s32 	%r32, %r32, 2;
$L__BB2_10:
	and.b32  	%r26, %r19, 1;
	setp.eq.b32 	%p8, %r26, 1;
	not.pred 	%p9, %p8;
	@%p9 bra 	$L__BB2_12;
	mul.wide.u32 	%rd33, %r32, 4;
	add.s64 	%rd34, %rd2, %rd33;
	ld.global.f32 	%f171, [%rd34];
	mad.lo.s32 	%r27, %r32, %r20, %r4;
	mul.wide.s32 	%rd35, %r27, 4;
	add.s64 	%rd36, %rd1, %rd35;
	ld.global.v4.f32 	{%f172, %f173, %f174, %f175}, [%rd36];
	fma.rn.f32 	%f217, %f171, %f172, %f217;
	fma.rn.f32 	%f218, %f171, %f173, %f218;
	fma.rn.f32 	%f219, %f171, %f174, %f219;
	fma.rn.f32 	%f220, %f171, %f175, %f220;
$L__BB2_12:
	ld.param.u64 	%rd40, [_Z15sgemv_kernel_v3iifPfiS_fS__param_7];
	ld.param.f32 	%f188, [_Z15sgemv_kernel_v3iifPfiS_fS__param_2];
	cvta.to.global.u64 	%rd37, %rd40;
	mad.lo.s32 	%r28, %r3, %r2, %r1;
	mul.wide.u32 	%rd38, %r28, 4;
	add.s64 	%rd39, %rd37, %rd38;
	ld.global.v4.f32 	{%f176, %f177, %f178, %f179}, [%rd39];
	mul.f32 	%f180, %f50, %f176;
	mul.f32 	%f181, %f50, %f177;
	mul.f32 	%f182, %f50, %f178;
	mul.f32 	%f183, %f50, %f179;
	fma.rn.f32 	%f184, %f188, %f217, %f180;
	fma.rn.f32 	%f185, %f188, %f218, %f181;
	fma.rn.f32 	%f186, %f188, %f219, %f182;
	fma.rn.f32 	%f187, %f188, %f220, %f183;
	st.global.v4.f32 	[%rd39], {%f184, %f185, %f186, %f187};
	ret;

}


// ===== COMPILED SASS (sm_100) =====

	.target	sm_100

	.elftype	@"ET_EXEC"


//--------------------- .note.nv.tkinfo           --------------------------
	.section	.note.nv.tkinfo,"",@"SHT_NOTE"
	.sectionflags	@"SHF_NOTE_NV_TKINFO"
	.tkinfo
        /*0018*/ 	.word	0x00000002
        /*0030*/ 	.string	""
        /*0030*/ 	.string	"ptxas"
        /*0030*/ 	.string	"Cuda compilation tools, release 13.0, V13.0.88"
        /*0030*/ 	.string	"Build cuda_13.0.r13.0/compiler.36424714_0"
        /*0030*/ 	.string	"-arch sm_100 -m 64 "



//--------------------- .note.nv.cuinfo           --------------------------
	.section	.note.nv.cuinfo,"",@"SHT_NOTE"
	.sectionflags	@"SHF_NOTE_NV_CUINFO"
        /*0018*/ 	.short	0x0002
        /*001a*/ 	.short	0x0064
        /*001c*/ 	.short	0x0082
	.zero		2


//--------------------- .nv.info                  --------------------------
	.section	.nv.info,"",@"SHT_CUDA_INFO"
	.align	4


	//----- nvinfo : EIATTR_REGCOUNT
	.align		4
        /*0000*/ 	.byte	0x04, 0x2f
        /*0002*/ 	.short	(.L_1 - .L_0)
	.align		4
.L_0:
        /*0004*/ 	.word	index@(_Z15sgemv_kernel_v1iifPfiS_fS_)
        /*0008*/ 	.word	0x00000020


	//----- nvinfo : EIATTR_FRAME_SIZE
	.align		4
.L_1:
        /*000c*/ 	.byte	0x04, 0x11
        /*000e*/ 	.short	(.L_3 - .L_2)
	.align		4
.L_2:
        /*0010*/ 	.word	index@(_Z15sgemv_kernel_v1iifPfiS_fS_)
        /*0014*/ 	.word	0x00000000


	//----- nvinfo : EIATTR_REGCOUNT
	.align		4
.L_3:
        /*0018*/ 	.byte	0x04, 0x2f
        /*001a*/ 	.short	(.L_5 - .L_4)
	.align		4
.L_4:
        /*001c*/ 	.word	index@(_Z15sgemv_kernel_v2iifPfiS_fS_)
        /*0020*/ 	.word	0x00000020


	//----- nvinfo : EIATTR_FRAME_SIZE
	.align		4
.L_5:
        /*0024*/ 	.byte	0x04, 0x11
        /*0026*/ 	.short	(.L_7 - .L_6)
	.align		4
.L_6:
        /*0028*/ 	.word	index@(_Z15sgemv_kernel_v2iifPfiS_fS_)
        /*002c*/ 	.word	0x00000000


	//----- nvinfo : EIATTR_REGCOUNT
	.align		4
.L_7:
        /*0030*/ 	.byte	0x04, 0x2f
        /*0032*/ 	.short	(.L_9 - .L_8)
	.align		4
.L_8:
        /*0034*/ 	.word	index@(_Z15sgemv_kernel_v3iifPfiS_fS_)
        /*0038*/ 	.word	0x00000020


	//----- nvinfo : EIATTR_FRAME_SIZE
	.align		4
.L_9:
        /*003c*/ 	.byte	0x04, 0x11
        /*003e*/ 	.short	(.L_11 - .L_10)
	.align		4
.L_10:
        /*0040*/ 	.word	index@(_Z15sgemv_kernel_v3iifPfiS_fS_)
        /*0044*/ 	.word	0x00000000


	//----- nvinfo : EIATTR_MIN_STACK_SIZE
	.align		4
.L_11:
        /*0048*/ 	.byte	0x04, 0x12
        /*004a*/ 	.short	(.L_13 - .L_12)
	.align		4
.L_12:
        /*004c*/ 	.word	index@(_Z15sgemv_kernel_v3iifPfiS_fS_)
        /*0050*/ 	.word	0x00000000


	//----- nvinfo : EIATTR_MIN_STACK_SIZE
	.align		4
.L_13:
        /*0054*/ 	.byte	0x04, 0x12
        /*0056*/ 	.short	(.L_15 - .L_14)
	.align		4
.L_14:
        /*0058*/ 	.word	index@(_Z15sgemv_kernel_v2iifPfiS_fS_)
        /*005c*/ 	.word	0x00000000


	//----- nvinfo : EIATTR_MIN_STACK_SIZE
	.align		4
.L_15:
        /*0060*/ 	.byte	0x04, 0x12
        /*0062*/ 	.short	(.L_17 - .L_16)
	.align		4
.L_16:
        /*0064*/ 	.word	index@(_Z15sgemv_kernel_v1iifPfiS_fS_)
        /*0068*/ 	.word	0x00000000
.L_17:


//--------------------- .nv.compat                --------------------------
	.section	.nv.compat,"",@"SHT_CUDA_COMPAT_INFO"
	.align	4
        /*0000*/ 	.byte	0x02, 0x09, 0x00, 0x00, 0x02, 0x02, 0x01, 0x00, 0x02, 0x05, 0x05, 0x00, 0x03, 0x07, 0x01, 0x01
        /*0010*/ 	.byte	0x02, 0x03, 0x00, 0x00, 0x02, 0x06, 0x01, 0x00, 0x04, 0x0b, 0x08, 0x00, 0x09, 0x00, 0x00, 0x00
        /*0020*/ 	.byte	0x00, 0x00, 0x00, 0x00


//--------------------- .nv.info._Z15sgemv_kernel_v3iifPfiS_fS_ --------------------------
	.section	.nv.info._Z15sgemv_kernel_v3iifPfiS_fS_,"",@"SHT_CUDA_INFO"
	.sectionflags	@""
	.align	4


	//----- nvinfo : EIATTR_CUDA_API_VERSION
	.align		4
        /*0000*/ 	.byte	0x04, 0x37
        /*0002*/ 	.short	(.L_19 - .L_18)
.L_18:
        /*0004*/ 	.word	0x00000082


	//----- nvinfo : EIATTR_KPARAM_INFO
	.align		4
.L_19:
        /*0008*/ 	.byte	0x04, 0x17
        /*000a*/ 	.short	(.L_21 - .L_20)
.L_20:
        /*000c*/ 	.word	0x00000000
        /*0010*/ 	.short	0x0007
        /*0012*/ 	.short	0x0030
        /*0014*/ 	.byte	0x00, 0xf5, 0x21, 0x00


	//----- nvinfo : EIATTR_KPARAM_INFO
	.align		4
.L_21:
        /*0018*/ 	.byte	0x04, 0x17
        /*001a*/ 	.short	(.L_23 - .L_22)
.L_22:
        /*001c*/ 	.word	0x00000000
        /*0020*/ 	.short	0x0006
        /*0022*/ 	.short	0x0028
        /*0024*/ 	.byte	0x00, 0xf0, 0x11, 0x00


	//----- nvinfo : EIATTR_KPARAM_INFO
	.align		4
.L_23:
        /*0028*/ 	.byte	0x04, 0x17
        /*002a*/ 	.short	(.L_25 - .L_24)
.L_24:
        /*002c*/ 	.word	0x00000000
        /*0030*/ 	.short	0x0005
        /*0032*/ 	.short	0x0020
        /*0034*/ 	.byte	0x00, 0xf5, 0x21, 0x00


	//----- nvinfo : EIATTR_KPARAM_INFO
	.align		4
.L_25:
        /*0038*/ 	.byte	0x04, 0x17
        /*003a*/ 	.short	(.L_27 - .L_26)
.L_26:
        /*003c*/ 	.word	0x00000000
        /*0040*/ 	.short	0x0004
        /*0042*/ 	.short	0x0018
        /*0044*/ 	.byte	0x00, 0xf0, 0x11, 0x00


	//----- nvinfo : EIATTR_KPARAM_INFO
	.align		4
.L_27:
        /*0048*/ 	.byte	0x04, 0x17
        /*004a*/ 	.short	(.L_29 - .L_28)
.L_28:
        /*004c*/ 	.word	0x00000000
        /*0050*/ 	.short	0x0003
        /*0052*/ 	.short	0x0010
        /*0054*/ 	.byte	0x00, 0xf5, 0x21, 0x00


	//----- nvinfo : EIATTR_KPARAM_INFO
	.align		4
.L_29:
        /*0058*/ 	.byte	0x04, 0x17
        /*005a*/ 	.short	(.L_31 - .L_30)
.L_30:
        /*005c*/ 	.word	0x00000000
        /*0060*/ 	.short	0x0002
        /*0062*/ 	.short	0x0008
        /*0064*/ 	.byte	0x00, 0xf0, 0x11, 0x00


	//----- nvinfo : EIATTR_KPARAM_INFO
	.align		4
.L_31:
        /*0068*/ 	.byte	0x04, 0x17
        /*006a*/ 	.short	(.L_33 - .L_32)
.L_32:
        /*006c*/ 	.word	0x00000000
        /*0070*/ 	.short	0x0001
        /*0072*/ 	.short	0x0004
        /*0074*/ 	.byte	0x00, 0xf0, 0x11, 0x00


	//----- nvinfo : EIATTR_KPARAM_INFO
	.align		4
.L_33:
        /*0078*/ 	.byte	0x04, 0x17
        /*007a*/ 	.short	(.L_35 - .L_34)
.L_34:
        /*007c*/ 	.word	0x00000000
        /*0080*/ 	.short	0x0000
        /*0082*/ 	.short	0x0000
        /*0084*/ 	.byte	0x00, 0xf0, 0x11, 0x00


	//----- nvinfo : EIATTR_SPARSE_MMA_MASK
	.align		4
.L_35:
        /*0088*/ 	.byte	0x03, 0x50
        /*008a*/ 	.short	0x0000


	//----- nvinfo : EIATTR_MAXREG_COUNT
	.align		4
        /*008c*/ 	.byte	0x03, 0x1b
        /*008e*/ 	.short	0x00ff


	//----- nvinfo : EIATTR_MERCURY_ISA_VERSION
	.align		4
        /*0090*/ 	.byte	0x03, 0x5f
        /*0092*/ 	.short	0x0101


	//----- nvinfo : EIATTR_VRC_CTA_INIT_COUNT
	.align		4
        /*0094*/ 	.byte	0x02, 0x4a
	.zero		1
	.zero		1


	//----- nvinfo : EIATTR_EXIT_INSTR_OFFSETS
	.align		4
        /*0098*/ 	.byte	0x04, 0x1c
        /*009a*/ 	.short	(.L_37 - .L_36)


	//   ....[0]....
.L_36:
        /*009c*/ 	.word	0x00000b90


	//----- nvinfo : EIATTR_CBANK_PARAM_SIZE
	.align		4
.L_37:
        /*00a0*/ 	.byte	0x03, 0x19
        /*00a2*/ 	.short	0x0038


	//----- nvinfo : EIATTR_PARAM_CBANK
	.align		4
        /*00a4*/ 	.byte	0x04, 0x0a
        /*00a6*/ 	.short	(.L_39 - .L_38)
	.align		4
.L_38:
        /*00a8*/ 	.word	index@(.nv.constant0._Z15sgemv_kernel_v3iifPfiS_fS_)
        /*00ac*/ 	.short	0x0380
        /*00ae*/ 	.short	0x0038


	//----- nvinfo : EIATTR_SW_WAR
	.align		4
.L_39:
        /*00b0*/ 	.byte	0x04, 0x36
        /*00b2*/ 	.short	(.L_41 - .L_40)
.L_40:
        /*00b4*/ 	.word	0x00000008
.L_41:


//--------------------- .nv.info._Z15sgemv_kernel_v2iifPfiS_fS_ --------------------------
	.section	.nv.info._Z15sgemv_kernel_v2iifPfiS_fS_,"",@"SHT_CUDA_INFO"
	.sectionflags	@""
	.align	4


	//----- nvinfo : EIATTR_CUDA_API_VERSION
	.align		4
        /*0000*/ 	.byte	0x04, 0x37
        /*0002*/ 	.short	(.L_43 - .L_42)
.L_42:
        /*0004*/ 	.word	0x00000082


	//----- nvinfo : EIATTR_KPARAM_INFO
	.align		4
.L_43:
        /*0008*/ 	.byte	0x04, 0x17
        /*000a*/ 	.short	(.L_45 - .L_44)
.L_44:
        /*000c*/ 	.word	0x00000000
        /*0010*/ 	.short	0x0007
        /*0012*/ 	.short	0x0030
        /*0014*/ 	.byte	0x00, 0xf5, 0x21, 0x00


	//----- nvinfo : EIATTR_KPARAM_INFO
	.align		4
.L_45:
        /*0018*/ 	.byte	0x04, 0x17
        /*001a*/ 	.short	(.L_47 - .L_46)
.L_46:
        /*001c*/ 	.word	0x00000000
        /*0020*/ 	.short	0x0006
        /*0022*/ 	.short	0x0028
        /*0024*/ 	.byte	0x00, 0xf0, 0x11, 0x00


	//----- nvinfo : EIATTR_KPARAM_INFO
	.align		4
.L_47:
        /*0028*/ 	.byte	0x04, 0x17
        /*002a*/ 	.short	(.L_49 - .L_48)
.L_48:
        /*002c*/ 	.word	0x00000000
        /*0030*/ 	.short	0x0005
        /*0032*/ 	.short	0x0020
        /*0034*/ 	.byte	0x00, 0xf5, 0x21, 0x00


	//----- nvinfo : EIATTR_KPARAM_INFO
	.align		4
.L_49:
        /*0038*/ 	.byte	0x04, 0x17
        /*003a*/ 	.short	(.L_51 - .L_50)
.L_50:
        /*003c*/ 	.word	0x00000000
        /*0040*/ 	.short	0x0004
        /*0042*/ 	.short	0x0018
        /*0044*/ 	.byte	0x00, 0xf0, 0x11, 0x00


	//----- nvinfo : EIATTR_KPARAM_INFO
	.align		4
.L_51:
        /*0048*/ 	.byte	0x04, 0x17
        /*004a*/ 	.short	(.L_53 - .L_52)
.L_52:
        /*004c*/ 	.word	0x00000000
        /*0050*/ 	.short	0x0003
        /*0052*/ 	.short	0x0010
        /*0054*/ 	.byte	0x00, 0xf5, 0x21, 0x00


	//----- nvinfo : EIATTR_KPARAM_INFO
	.align		4
.L_53:
        /*0058*/ 	.byte	0x04, 0x17
        /*005a*/ 	.short	(.L_55 - .L_54)
.L_54:
        /*005c*/ 	.word	0x00000000
        /*0060*/ 	.short	0x0002
        /*0062*/ 	.short	0x0008
        /*0064*/ 	.byte	0x00, 0xf0, 0x11, 0x00


	//----- nvinfo : EIATTR_KPARAM_INFO
	.align		4
.L_55:
        /*0068*/ 	.byte	0x04, 0x17
        /*006a*/ 	.short	(.L_57 - .L_56)
.L_56:
        /*006c*/ 	.word	0x00000000
        /*0070*/ 	.short	0x0001
        /*0072*/ 	.short	0x0004
        /*0074*/ 	.byte	0x00, 0xf0, 0x11, 0x00


	//----- nvinfo : EIATTR_KPARAM_INFO
	.align		4
.L_57:
        /*0078*/ 	.byte	0x04, 0x17
        /*007a*/ 	.short	(.L_59 - .L_58)
.L_58:
        /*007c*/ 	.word	0x00000000
        /*0080*/ 	.short	0x0000
        /*0082*/ 	.short	0x0000
        /*0084*/ 	.byte	0x00, 0xf0, 0x11, 0x00


	//----- nvinfo : EIATTR_SPARSE_MMA_MASK
	.align		4
.L_59:
        /*0088*/ 	.byte	0x03, 0x50
        /*008a*/ 	.short	0x0000


	//----- nvinfo : EIATTR_MAXREG_COUNT
	.align		4
        /*008c*/ 	.byte	0x03, 0x1b
        /*008e*/ 	.short	0x00ff


	//----- nvinfo : EIATTR_MERCURY_ISA_VERSION
	.align		4
        /*0090*/ 	.byte	0x03, 0x5f
        /*0092*/ 	.short	0x0101


	//----- nvinfo : EIATTR_VRC_CTA_INIT_COUNT
	.align		4
        /*0094*/ 	.byte	0x02, 0x4a
	.zero		1
	.zero		1


	//----- nvinfo : EIATTR_EXIT_INSTR_OFFSETS
	.align		4
        /*0098*/ 	.byte	0x04, 0x1c
        /*009a*/ 	.short	(.L_61 - .L_60)


	//   ....[0]....
.L_60:
        /*009c*/ 	.word	0x00000c90


	//----- nvinfo : EIATTR_CBANK_PARAM_SIZE
	.align		4
.L_61:
        /*00a0*/ 	.byte	0x03, 0x19
        /*00a2*/ 	.short	0x0038


	//----- nvinfo : EIATTR_PARAM_CBANK
	.align		4
        /*00a4*/ 	.byte	0x04, 0x0a
        /*00a6*/ 	.short	(.L_63 - .L_62)
	.align		4
.L_62:
        /*00a8*/ 	.word	index@(.nv.constant0._Z15sgemv_kernel_v2iifPfiS_fS_)
        /*00ac*/ 	.short	0x0380
        /*00ae*/ 	.short	0x0038


	//----- nvinfo : EIATTR_SW_WAR
	.align		4
.L_63:
        /*00b0*/ 	.byte	0x04, 0x36
        /*00b2*/ 	.short	(.L_65 - .L_64)
.L_64:
        /*00b4*/ 	.word	0x00000008
.L_65:


//--------------------- .nv.info._Z15sgemv_kernel_v1iifPfiS_fS_ --------------------------
	.section	.nv.info._Z15sgemv_kernel_v1iifPfiS_fS_,"",@"SHT_CUDA_INFO"
	.sectionflags	@""
	.align	4


	//----- nvinfo : EIATTR_CUDA_API_VERSION
	.align		4
        /*0000*/ 	.byte	0x04, 0x37
        /*0002*/ 	.short	(.L_67 - .L_66)
.L_66:
        /*0004*/ 	.word	0x00000082


	//----- nvinfo : EIATTR_KPARAM_INFO
	.align		4
.L_67:
        /*0008*/ 	.byte	0x04, 0x17
        /*000a*/ 	.short	(.L_69 - .L_68)
.L_68:
        /*000c*/ 	.word	0x00000000
        /*0010*/ 	.short	0x0007
        /*0012*/ 	.short	0x0030
        /*0014*/ 	.byte	0x00, 0xf5, 0x21, 0x00


	//----- nvinfo : EIATTR_KPARAM_INFO
	.align		4
.L_69:
        /*0018*/ 	.byte	0x04, 0x17
        /*001a*/ 	.short	(.L_71 - .L_70)
.L_70:
        /*001c*/ 	.word	0x00000000
        /*0020*/ 	.short	0x0006
        /*0022*/ 	.short	0x0028
        /*0024*/ 	.byte	0x00, 0xf0, 0x11, 0x00


	//----- nvinfo : EIATTR_KPARAM_INFO
	.align		4
.L_71:
        /*0028*/ 	.byte	0x04, 0x17
        /*002a*/ 	.short	(.L_73 - .L_72)
.L_72:
        /*002c*/ 	.word	0x00000000
        /*0030*/ 	.short	0x0005
        /*0032*/ 	.short	0x0020
        /*0034*/ 	.byte	0x00, 0xf5, 0x21, 0x00


	//----- nvinfo : EIATTR_KPARAM_INFO
	.align		4
.L_73:
        /*0038*/ 	.byte	0x04, 0x17
        /*003a*/ 	.short	(.L_75 - .L_74)
.L_74:
        /*003c*/ 	.word	0x00000000
        /*0040*/ 	.short	0x0004
        /*0042*/ 	.short	0x0018
        /*0044*/ 	.byte	0x00, 0xf0, 0x11, 0x00


	//----- nvinfo : EIATTR_KPARAM_INFO
	.align		4
.L_75:
        /*0048*/ 	.byte	0x04, 0x17
        /*004a*/ 	.short	(.L_77 - .L_76)
.L_76:
        /*004c*/ 	.word	0x00000000
        /*0050*/ 	.short	0x0003
        /*0052*/ 	.short	0x0010
        /*0054*/ 	.byte	0x00, 0xf5, 0x21, 0x00


	//----- nvinfo : EIATTR_KPARAM_INFO
	.align		4
.L_77:
        /*0058*/ 	.byte	0x04, 0x17
        /*005a*/ 	.short	(.L_79 - .L_78)
.L_78:
        /*005c*/ 	.word	0x00000000
        /*0060*/ 	.short	0x0002
        /*0062*/ 	.short	0x0008
        /*0064*/ 	.byte	0x00, 0xf0, 0x11, 0x00


	//----- nvinfo : EIATTR_KPARAM_INFO
	.align		4
.L_79:
        /*0068*/ 	.byte	0x04, 0x17
        /*006a*/ 	.short	(.L_81 - .L_80)
.L_80:
        /*006c*/ 	.word	0x00000000
        /*0070*/ 	.short	0x0001
        /*0072*/ 	.short	0x0004
        /*0074*/ 	.byte	0x00, 0xf0, 0x11, 0x00


	//----- nvinfo : EIATTR_KPARAM_INFO
	.align		4
.L_81:
        /*0078*/ 	.byte	0x04, 0x17
        /*007a*/ 	.short	(.L_83 - .L_82)
.L_82:
        /*007c*/ 	.word	0x00000000
        /*0080*/ 	.short	0x0000
        /*0082*/ 	.short	0x0000
        /*0084*/ 	.byte	0x00, 0xf0, 0x11, 0x00


	//----- nvinfo : EIATTR_SPARSE_MMA_MASK
	.align		4
.L_83:
        /*0088*/ 	.byte	0x03, 0x50
        /*008a*/ 	.short	0x0000


	//----- nvinfo : EIATTR_MAXREG_COUNT
	.align		4
        /*008c*/ 	.byte	0x03, 0x1b
        /*008e*/ 	.short	0x00ff


	//----- nvinfo : EIATTR_MERCURY_ISA_VERSION
	.align		4
        /*0090*/ 	.byte	0x03, 0x5f
        /*0092*/ 	.short	0x0101


	//----- nvinfo : EIATTR_VRC_CTA_INIT_COUNT
	.align		4
        /*0094*/ 	.byte	0x02, 0x4a
	.zero		1
	.zero		1


	//----- nvinfo : EIATTR_EXIT_INSTR_OFFSETS
	.align		4
        /*0098*/ 	.byte	0x04, 0x1c
        /*009a*/ 	.short	(.L_85 - .L_84)


	//   ....[0]....
.L_84:
        /*009c*/ 	.word	0x00000070


	//   ....[1]....
        /*00a0*/ 	.word	0x00000c60


	//----- nvinfo : EIATTR_CBANK_PARAM_SIZE
	.align		4
.L_85:
        /*00a4*/ 	.byte	0x03, 0x19
        /*00a6*/ 	.short	0x0038


	//----- nvinfo : EIATTR_PARAM_CBANK
	.align		4
        /*00a8*/ 	.byte	0x04, 0x0a
        /*00aa*/ 	.short	(.L_87 - .L_86)
	.align		4
.L_86:
        /*00ac*/ 	.word	index@(.nv.constant0._Z15sgemv_kernel_v1iifPfiS_fS_)
        /*00b0*/ 	.short	0x0380
        /*00b2*/ 	.short	0x0038


	//----- nvinfo : EIATTR_SW_WAR
	.align		4
.L_87:
        /*00b4*/ 	.byte	0x04, 0x36
        /*00b6*/ 	.short	(.L_89 - .L_88)
.L_88:
        /*00b8*/ 	.word	0x00000008
.L_89:


//--------------------- .nv.callgraph             --------------------------
	.section	.nv.callgraph,"",@"SHT_CUDA_CALLGRAPH"
	.align	4
	.sectionentsize	8
	.align		4
        /*0000*/ 	.word	0x00000000
	.align		4
        /*0004*/ 	.word	0xffffffff
	.align		4
        /*0008*/ 	.word	0x00000000
	.align		4
        /*000c*/ 	.word	0xfffffffe
	.align		4
        /*0010*/ 	.word	0x00000000
	.align		4
        /*0014*/ 	.word	0xfffffffd
	.align		4
        /*0018*/ 	.word	0x00000000
	.align		4
        /*001c*/ 	.word	0xfffffffc


//--------------------- .text._Z15sgemv_kernel_v3iifPfiS_fS_ --------------------------
	.section	.text._Z15sgemv_kernel_v3iifPfiS_fS_,"ax",@progbits
	.align	128
        .global         _Z15sgemv_kernel_v3iifPfiS_fS_
        .type           _Z15sgemv_kernel_v3iifPfiS_fS_,@function
        .size           _Z15sgemv_kernel_v3iifPfiS_fS_,(.L_x_17 - _Z15sgemv_kernel_v3iifPfiS_fS_)
        .other          _Z15sgemv_kernel_v3iifPfiS_fS_,@"STO_CUDA_ENTRY STV_DEFAULT"
_Z15sgemv_kernel_v3iifPfiS_fS_:
.text._Z15sgemv_kernel_v3iifPfiS_fS_:
[----:B------:R-:W-:Y:S08]  /*0000*/  LDC R1, c[0x0][0x37c] ;  /* 0x0000df00ff017b82 */ /* 0x000ff00000000800 */
[----:B------:R-:W0:Y:S01]  /*0010*/  LDC R0, c[0x0][0x384] ;  /* 0x0000e100ff007b82 */ /* 0x000e220000000800 */
[----:B------:R-:W1:Y:S01]  /*0020*/  S2R R17, SR_TID.X ;  /* 0x0000000000117919 */ /* 0x000e620000002100 */
[----:B------:R-:W2:Y:S01]  /*0030*/  LDCU.64 UR6, c[0x0][0x358] ;  /* 0x00006b00ff0677ac */ /* 0x000ea20008000a00 */
[----:B------:R-:W-:-:S02]  /*0040*/  CS2R R20, SRZ ;  /* 0x0000000000147805 */ /* 0x000fc4000001ff00 */
[----:B------:R-:W-:-:S03]  /*0050*/  CS2R R18, SRZ ;  /* 0x0000000000127805 */ /* 0x000fc6000001ff00 */
[----:B------:R-:W3:Y:S08]  /*0060*/  LDC R2, c[0x0][0x360] ;  /* 0x0000d800ff027b82 */ /* 0x000ef00000000800 */
[----:B------:R-:W4:Y:S01]  /*0070*/  S2UR UR8, SR_CTAID.X ;  /* 0x00000000000879c3 */ /* 0x000f220000002500 */
[----:B0-----:R-:W-:Y:S02]  /*0080*/  ISETP.GE.AND P0, PT, R0, 0x1, PT ;  /* 0x000000010000780c */ /* 0x001fe40003f06270 */
[----:B---3--:R-:W-:-:S02]  /*0090*/  SHF.L.U32 R2, R2, 0x2, RZ ;  /* 0x0000000202027819 */ /* 0x008fc400000006ff */
[----:B-1----:R-:W-:-:S09]  /*00a0*/  SHF.L.U32 R17, R17, 0x2, RZ ;  /* 0x0000000211117819 */ /* 0x002fd200000006ff */
[----:B--2-4-:R-:W-:Y:S05]  /*00b0*/  @!P0 BRA `(.L_x_0) ;  /* 0x0000000800788947 */ /* 0x014fea0003800000 */
[----:B------:R-:W-:Y:S01]  /*00c0*/  ISETP.GE.U32.AND P1, PT, R0, 0x8, PT ;  /* 0x000000080000780c */ /* 0x000fe20003f26070 */
[----:B------:R-:W-:Y:S01]  /*00d0*/  IMAD R3, R2, UR8, R17 ;  /* 0x0000000802037c24 */ /* 0x000fe2000f8e0211 */
[----:B------:R-:W-:Y:S01]  /*00e0*/  LOP3.LUT R15, R0, 0x7, RZ, 0xc0, !PT ;  /* 0x00000007000f7812 */ /* 0x000fe200078ec0ff */
[----:B------:R-:W-:Y:S01]  /*00f0*/  HFMA2 R16, -RZ, RZ, 0, 0 ;  /* 0x00000000ff107431 */ /* 0x000fe200000001ff */
[----:B------:R-:W-:Y:S02]  /*0100*/  CS2R R18, SRZ ;  /* 0x0000000000127805 */ /* 0x000fe4000001ff00 */
[----:B------:R-:W-:Y:S02]  /*0110*/  CS2R R20, SRZ ;  /* 0x0000000000147805 */ /* 0x000fe4000001ff00 */
[----:B------:R-:W-:-:S05]  /*0120*/  ISETP.NE.AND P0, PT, R15, RZ, PT ;  /* 0x000000ff0f00720c */ /* 0x000fca0003f05270 */
[----:B------:R-:W-:Y:S08]  /*0130*/  @!P1 BRA `(.L_x_1) ;  /* 0x00000004002c9947 */ /* 0x000ff00003800000 */
[----:B------:R-:W0:Y:S01]  /*0140*/  LDCU.64 UR4, c[0x0][0x3a0] ;  /* 0x00007400ff0477ac */ /* 0x000e220008000a00 */
[----:B------:R-:W-:Y:S02]  /*0150*/  LOP3.LUT R16, R0, 0x7ffffff8, RZ, 0xc0, !PT ;  /* 0x7ffffff800107812 */ /* 0x000fe400078ec0ff */
[----:B------:R-:W-:Y:S02]  /*0160*/  MOV R18, RZ ;  /* 0x000000ff00127202 */ /* 0x000fe40000000f00 */
[----:B------:R-:W-:Y:S02]  /*0170*/  MOV R13, R3 ;  /* 0x00000003000d7202 */ /* 0x000fe40000000f00 */
[----:B------:R-:W-:Y:S01]  /*0180*/  IADD3 R14, PT, PT, -R16, RZ, RZ ;  /* 0x000000ff100e7210 */ /* 0x000fe20007ffe1ff */
[----:B0-----:R-:W-:-:S04]  /*0190*/  UIADD3 UR4, UP0, UPT, UR4, 0x10, URZ ;  /* 0x0000001004047890 */ /* 0x001fc8000ff1e0ff */
[----:B------:R-:W-:Y:S02]  /*01a0*/  UIADD3.X UR5, UPT, UPT, URZ, UR5, URZ, UP0, !UPT ;  /* 0x00000005ff057290 */ /* 0x000fe400087fe4ff */
[----:B------:R-:W-:-:S04]  /*01b0*/  MOV R12, UR4 ;  /* 0x00000004000c7c02 */ /* 0x000fc80008000f00 */
[----:B------:R-:W-:-:S07]  /*01c0*/  MOV R29, UR5 ;  /* 0x00000005001d7c02 */ /* 0x000fce0008000f00 */
.L_x_2:
[----:B------:R-:W0:Y:S01]  /*01d0*/  LDC.64 R26, c[0x0][0x390] ;  /* 0x0000e400ff1a7b82 */ /* 0x000e220000000a00 */
[----:B------:R-:W-:Y:S02]  /*01e0*/  MOV R22, R12 ;  /* 0x0000000c00167202 */ /* 0x000fe40000000f00 */
[----:B------:R-:W-:-:S05]  /*01f0*/  MOV R23, R29 ;  /* 0x0000001d00177202 */ /* 0x000fca0000000f00 */
[----:B------:R-:W1:Y:S01]  /*0200*/  LDC R12, c[0x0][0x398] ;  /* 0x0000e600ff0c7b82 */ /* 0x000e620000000800 */
[----:B------:R-:W2:Y:S04]  /*0210*/  LDG.E R28, desc[UR6][R22.64+-0x10] ;  /* 0xfffff006161c7981 */ /* 0x000ea8000c1e1900 */
[----:B------:R-:W3:Y:S01]  /*0220*/  LDG.E R24, desc[UR6][R22.64+-0xc] ;  /* 0xfffff40616187981 */ /* 0x000ee2000c1e1900 */
[----:B0-----:R-:W-:-:S05]  /*0230*/  IMAD.WIDE R26, R13, 0x4, R26 ;  /* 0x000000040d1a7825 */ /* 0x001fca00078e021a */
[----:B------:R1:W2:Y:S02]  /*0240*/  LDG.E.128 R8, desc[UR6][R26.64] ;  /* 0x000000061a087981 */ /* 0x0002a4000c1e1d00 */
[----:B-1----:R-:W-:-:S05]  /*0250*/  IMAD.WIDE R26, R12, 0x4, R26 ;  /* 0x000000040c1a7825 */ /* 0x002fca00078e021a */
[----:B------:R0:W3:Y:S01]  /*0260*/  LDG.E.128 R4, desc[UR6][R26.64] ;  /* 0x000000061a047981 */ /* 0x0000e2000c1e1d00 */
[C---:B--2---:R-:W-:Y:S01]  /*0270*/  FFMA R21, R28.reuse, R8, R21 ;  /* 0x000000081c157223 */ /* 0x044fe20000000015 */
[----:B------:R-:W-:Y:S01]  /*0280*/  FFMA R20, R28, R9, R20 ;  /* 0x000000091c147223 */ /* 0x000fe20000000014 */
[----:B------:R-:W-:-:S04]  /*0290*/  IMAD.WIDE R8, R12, 0x4, R26 ;  /* 0x000000040c087825 */ /* 0x000fc800078e021a */
[C---:B------:R-:W-:Y:S01]  /*02a0*/  FFMA R19, R28.reuse, R10, R19 ;  /* 0x0000000a1c137223 */ /* 0x040fe20000000013 */
[----:B------:R-:W-:Y:S02]  /*02b0*/  FFMA R28, R28, R11, R18 ;  /* 0x0000000b1c1c7223 */ /* 0x000fe40000000012 */
[----:B------:R-:W2:Y:S01]  /*02c0*/  LDG.E R18, desc[UR6][R22.64+-0x8] ;  /* 0xfffff80616127981 */ /* 0x000ea2000c1e1900 */
[----:B0-----:R-:W-:-:S03]  /*02d0*/  IMAD.WIDE R26, R12, 0x4, R8 ;  /* 0x000000040c1a7825 */ /* 0x001fc600078e0208 */
[----:B------:R-:W2:Y:S01]  /*02e0*/  LDG.E.128 R8, desc[UR6][R8.64] ;  /* 0x0000000608087981 */ /* 0x000ea2000c1e1d00 */
[C---:B---3--:R-:W-:Y:S01]  /*02f0*/  FFMA R21, R24.reuse, R4, R21 ;  /* 0x0000000418157223 */ /* 0x048fe20000000015 */
[C---:B------:R-:W-:Y:S01]  /*0300*/  FFMA R20, R24.reuse, R5, R20 ;  /* 0x0000000518147223 */ /* 0x040fe20000000014 */
[C---:B------:R-:W-:Y:S01]  /*0310*/  FFMA R25, R24.reuse, R6, R19 ;  /* 0x0000000618197223 */ /* 0x040fe20000000013 */
[----:B------:R-:W-:Y:S01]  /*0320*/  FFMA R28, R24, R7, R28 ;  /* 0x00000007181c7223 */ /* 0x000fe2000000001c */
[----:B------:R-:W3:Y:S04]  /*0330*/  LDG.E R19, desc[UR6][R22.64+-0x4] ;  /* 0xfffffc0616137981 */ /* 0x000ee8000c1e1900 */
[----:B------:R-:W3:Y:S01]  /*0340*/  LDG.E.128 R4, desc[UR6][R26.64] ;  /* 0x000000061a047981 */ /* 0x000ee2000c1e1d00 */
[C---:B--2---:R-:W-:Y:S01]  /*0350*/  FFMA R24, R18.reuse, R8, R21 ;  /* 0x0000000812187223 */ /* 0x044fe20000000015 */
[----:B------:R-:W-:Y:S01]  /*0360*/  FFMA R29, R18, R9, R20 ;  /* 0x00000009121d7223 */ /* 0x000fe20000000014 */
[----:B------:R-:W-:-:S04]  /*0370*/  IMAD.WIDE R20, R12, 0x4, R26 ;  /* 0x000000040c147825 */ /* 0x000fc800078e021a */
[C---:B------:R-:W-:Y:S01]  /*0380*/  FFMA R25, R18.reuse, R10, R25 ;  /* 0x0000000a12197223 */ /* 0x040fe20000000019 */
[----:B------:R-:W-:Y:S02]  /*0390*/  FFMA R28, R18, R11, R28 ;  /* 0x0000000b121c7223 */ /* 0x000fe4000000001c */
[----:B------:R0:W2:Y:S01]  /*03a0*/  LDG.E.128 R8, desc[UR6][R20.64] ;  /* 0x0000000614087981 */ /* 0x0000a2000c1e1d00 */
[----:B---3--:R-:W-:-:S03]  /*03b0*/  FFMA R18, R19, R5, R29 ;  /* 0x0000000513127223 */ /* 0x008fc6000000001d */
[----:B------:R-:W2:Y:S01]  /*03c0*/  LDG.E R29, desc[UR6][R22.64] ;  /* 0x00000006161d7981 */ /* 0x000ea2000c1e1900 */
[----:B0-----:R-:W-:-:S04]  /*03d0*/  IMAD.WIDE R20, R12, 0x4, R20 ;  /* 0x000000040c147825 */ /* 0x001fc800078e0214 */
[C---:B------:R-:W-:Y:S01]  /*03e0*/  FFMA R24, R19.reuse, R4, R24 ;  /* 0x0000000413187223 */ /* 0x040fe20000000018 */
[C---:B------:R-:W-:Y:S01]  /*03f0*/  FFMA R25, R19.reuse, R6, R25 ;  /* 0x0000000613197223 */ /* 0x040fe20000000019 */
[----:B------:R-:W-:Y:S02]  /*0400*/  FFMA R28, R19, R7, R28 ;  /* 0x00000007131c7223 */ /* 0x000fe4000000001c */
[----:B------:R-:W3:Y:S04]  /*0410*/  LDG.E R19, desc[UR6][R22.64+0x4] ;  /* 0x0000040616137981 */ /* 0x000ee8000c1e1900 */
[----:B------:R-:W3:Y:S01]  /*0420*/  LDG.E.128 R4, desc[UR6][R20.64] ;  /* 0x0000000614047981 */ /* 0x000ee2000c1e1d00 */
[C---:B--2---:R-:W-:Y:S01]  /*0430*/  FFMA R24, R29.reuse, R8, R24 ;  /* 0x000000081d187223 */ /* 0x044fe20000000018 */
[----:B------:R-:W-:Y:S01]  /*0440*/  FFMA R26, R29, R9, R18 ;  /* 0x000000091d1a7223 */ /* 0x000fe20000000012 */
[----:B------:R-:W-:-:S04]  /*0450*/  IMAD.WIDE R8, R12, 0x4, R20 ;  /* 0x000000040c087825 */ /* 0x000fc800078e0214 */
[C---:B------:R-:W-:Y:S01]  /*0460*/  FFMA R18, R29.reuse, R10, R25 ;  /* 0x0000000a1d127223 */ /* 0x040fe20000000019 */
[----:B------:R-:W-:Y:S01]  /*0470*/  FFMA R28, R29, R11, R28 ;  /* 0x0000000b1d1c7223 */ /* 0x000fe2000000001c */
[C---:B---3--:R-:W-:Y:S01]  /*0480*/  FFMA R25, R19.reuse, R4, R24 ;  /* 0x0000000413197223 */ /* 0x048fe20000000018 */
[C---:B------:R-:W-:Y:S01]  /*0490*/  FFMA R26, R19.reuse, R5, R26 ;  /* 0x00000005131a7223 */ /* 0x040fe2000000001a */
[----:B------:R-:W-:Y:S01]  /*04a0*/  IMAD.WIDE R4, R12, 0x4, R8 ;  /* 0x000000040c047825 */ /* 0x000fe200078e0208 */
[----:B------:R-:W2:Y:S03]  /*04b0*/  LDG.E R24, desc[UR6][R22.64+0x8] ;  /* 0x0000080616187981 */ /* 0x000ea6000c1e1900 */
[C---:B------:R-:W-:Y:S01]  /*04c0*/  FFMA R21, R19.reuse, R6, R18 ;  /* 0x0000000613157223 */ /* 0x040fe20000000012 */
[----:B------:R-:W2:Y:S01]  /*04d0*/  LDG.E.128 R8, desc[UR6][R8.64] ;  /* 0x0000000608087981 */ /* 0x000ea2000c1e1d00 */
[----:B------:R-:W-:-:S03]  /*04e0*/  FFMA R28, R19, R7, R28 ;  /* 0x00000007131c7223 */ /* 0x000fc6000000001c */
[----:B------:R-:W3:Y:S04]  /*04f0*/  LDG.E R18, desc[UR6][R22.64+0xc] ;  /* 0x00000c0616127981 */ /* 0x000ee8000c1e1900 */
[----:B------:R-:W3:Y:S01]  /*0500*/  LDG.E.128 R4, desc[UR6][R4.64] ;  /* 0x0000000604047981 */ /* 0x000ee2000c1e1d00 */
[----:B------:R-:W-:Y:S02]  /*0510*/  LEA R13, R12, R13, 0x3 ;  /* 0x0000000d0c0d7211 */ /* 0x000fe400078e18ff */
[----:B------:R-:W-:Y:S02]  /*0520*/  IADD3 R12, P1, PT, R22, 0x20, RZ ;  /* 0x00000020160c7810 */ /* 0x000fe40007f3e0ff */
[----:B------:R-:W-:Y:S02]  /*0530*/  IADD3 R14, PT, PT, R14, 0x8, RZ ;  /* 0x000000080e0e7810 */ /* 0x000fe40007ffe0ff */
[----:B------:R-:W-:-:S02]  /*0540*/  IADD3.X R29, PT, PT, RZ, R23, RZ, P1, !PT ;  /* 0x00000017ff1d7210 */ /* 0x000fc40000ffe4ff */
[----:B------:R-:W-:Y:S01]  /*0550*/  ISETP.NE.AND P1, PT, R14, RZ, PT ;  /* 0x000000ff0e00720c */ /* 0x000fe20003f25270 */
[C---:B--2---:R-:W-:Y:S01]  /*0560*/  FFMA R25, R24.reuse, R8, R25 ;  /* 0x0000000818197223 */ /* 0x044fe20000000019 */
[C---:B------:R-:W-:Y:S01]  /*0570*/  FFMA R26, R24.reuse, R9, R26 ;  /* 0x00000009181a7223 */ /* 0x040fe2000000001a */
[C---:B------:R-:W-:Y:S01]  /*0580*/  FFMA R19, R24.reuse, R10, R21 ;  /* 0x0000000a18137223 */ /* 0x040fe20000000015 */
[----:B------:R-:W-:Y:S01]  /*0590*/  FFMA R28, R24, R11, R28 ;  /* 0x0000000b181c7223 */ /* 0x000fe2000000001c */
[C---:B---3--:R-:W-:Y:S01]  /*05a0*/  FFMA R21, R18.reuse, R4, R25 ;  /* 0x0000000412157223 */ /* 0x048fe20000000019 */
[C---:B------:R-:W-:Y:S01]  /*05b0*/  FFMA R20, R18.reuse, R5, R26 ;  /* 0x0000000512147223 */ /* 0x040fe2000000001a */
[C---:B------:R-:W-:Y:S01]  /*05c0*/  FFMA R19, R18.reuse, R6, R19 ;  /* 0x0000000612137223 */ /* 0x040fe20000000013 */
[----:B------:R-:W-:-:S05]  /*05d0*/  FFMA R18, R18, R7, R28 ;  /* 0x0000000712127223 */ /* 0x000fca000000001c */
[----:B------:R-:W-:Y:S05]  /*05e0*/  @P1 BRA `(.L_x_2) ;  /* 0xfffffff800f81947 */ /* 0x000fea000383ffff */
.L_x_1:
[----:B------:R-:W-:Y:S05]  /*05f0*/  @!P0 BRA `(.L_x_0) ;  /* 0x0000000400288947 */ /* 0x000fea0003800000 */
[----:B------:R-:W-:Y:S02]  /*0600*/  ISETP.GE.U32.AND P0, PT, R15, 0x4, PT ;  /* 0x000000040f00780c */ /* 0x000fe40003f06070 */
[----:B------:R-:W-:-:S04]  /*0610*/  LOP3.LUT R24, R0, 0x3, RZ, 0xc0, !PT ;  /* 0x0000000300187812 */ /* 0x000fc800078ec0ff */
[----:B------:R-:W-:-:S07]  /*0620*/  ISETP.NE.AND P1, PT, R24, RZ, PT ;  /* 0x000000ff1800720c */ /* 0x000fce0003f25270 */
[----:B------:R-:W-:Y:S06]  /*0630*/  @!P0 BRA `(.L_x_3) ;  /* 0x0000000000888947 */ /* 0x000fec0003800000 */
[----:B------:R-:W0:Y:S08]  /*0640*/  LDC R13, c[0x0][0x398] ;  /* 0x0000e600ff0d7b82 */ /* 0x000e300000000800 */
[----:B------:R-:W1:Y:S08]  /*0650*/  LDC.64 R22, c[0x0][0x3a0] ;  /* 0x0000e800ff167b82 */ /* 0x000e700000000a00 */
[----:B------:R-:W2:Y:S01]  /*0660*/  LDC.64 R14, c[0x0][0x390] ;  /* 0x0000e400ff0e7b82 */ /* 0x000ea20000000a00 */
[----:B0-----:R-:W-:-:S02]  /*0670*/  IMAD R5, R16, R13, R3 ;  /* 0x0000000d10057224 */ /* 0x001fc400078e0203 */
[----:B-1----:R-:W-:-:S05]  /*0680*/  IMAD.WIDE.U32 R22, R16, 0x4, R22 ;  /* 0x0000000410167825 */ /* 0x002fca00078e0016 */
[----:B------:R-:W3:Y:S01]  /*0690*/  LDG.E R12, desc[UR6][R22.64] ;  /* 0x00000006160c7981 */ /* 0x000ee2000c1e1900 */
[----:B--2---:R-:W-:-:S03]  /*06a0*/  IMAD.WIDE R14, R5, 0x4, R14 ;  /* 0x00000004050e7825 */ /* 0x004fc600078e020e */
[----:B------:R-:W2:Y:S04]  /*06b0*/  LDG.E R26, desc[UR6][R22.64+0x4] ;  /* 0x00000406161a7981 */ /* 0x000ea8000c1e1900 */
[----:B------:R-:W3:Y:S01]  /*06c0*/  LDG.E.128 R8, desc[UR6][R14.64] ;  /* 0x000000060e087981 */ /* 0x000ee2000c1e1d00 */
[----:B------:R-:W-:-:S03]  /*06d0*/  IMAD.WIDE R4, R13, 0x4, R14 ;  /* 0x000000040d047825 */ /* 0x000fc600078e020e */
[----:B------:R-:W4:Y:S04]  /*06e0*/  LDG.E R25, desc[UR6][R22.64+0x8] ;  /* 0x0000080616197981 */ /* 0x000f28000c1e1900 */
[----:B------:R-:W5:Y:S01]  /*06f0*/  LDG.E R27, desc[UR6][R22.64+0xc] ;  /* 0x00000c06161b7981 */ /* 0x000f62000c1e1900 */
[C---:B---3--:R-:W-:Y:S01]  /*0700*/  FFMA R21, R12.reuse, R8, R21 ;  /* 0x000000080c157223 */ /* 0x048fe20000000015 */
[----:B------:R-:W-:Y:S01]  /*0710*/  FFMA R20, R12, R9, R20 ;  /* 0x000000090c147223 */ /* 0x000fe20000000014 */
[----:B------:R-:W-:-:S04]  /*0720*/  IMAD.WIDE R8, R13, 0x4, R4 ;  /* 0x000000040d087825 */ /* 0x000fc800078e0204 */
[C---:B------:R-:W-:Y:S01]  /*0730*/  FFMA R19, R12.reuse, R10, R19 ;  /* 0x0000000a0c137223 */ /* 0x040fe20000000013 */
[----:B------:R-:W2:Y:S01]  /*0740*/  LDG.E.128 R4, desc[UR6][R4.64] ;  /* 0x0000000604047981 */ /* 0x000ea2000c1e1d00 */
[----:B------:R-:W-:Y:S01]  /*0750*/  FFMA R18, R12, R11, R18 ;  /* 0x0000000b0c127223 */ /* 0x000fe20000000012 */
[----:B------:R-:W-:Y:S02]  /*0760*/  IMAD.WIDE R12, R13, 0x4, R8 ;  /* 0x000000040d0c7825 */ /* 0x000fe400078e0208 */
[----:B------:R-:W4:Y:S04]  /*0770*/  LDG.E.128 R8, desc[UR6][R8.64] ;  /* 0x0000000608087981 */ /* 0x000f28000c1e1d00 */
[----:B------:R-:W5:Y:S01]  /*0780*/  LDG.E.128 R12, desc[UR6][R12.64] ;  /* 0x000000060c0c7981 */ /* 0x000f62000c1e1d00 */
[----:B------:R-:W-:Y:S01]  /*0790*/  IADD3 R16, PT, PT, R16, 0x4, RZ ;  /* 0x0000000410107810 */ /* 0x000fe20007ffe0ff */
[C---:B--2---:R-:W-:Y:S01]  /*07a0*/  FFMA R28, R26.reuse, R4, R21 ;  /* 0x000000041a1c7223 */ /* 0x044fe20000000015 */
[C---:B------:R-:W-:Y:S01]  /*07b0*/  FFMA R20, R26.reuse, R5, R20 ;  /* 0x000000051a147223 */ /* 0x040fe20000000014 */
[C---:B------:R-:W-:Y:S01]  /*07c0*/  FFMA R19, R26.reuse, R6, R19 ;  /* 0x000000061a137223 */ /* 0x040fe20000000013 */
[----:B------:R-:W-:Y:S01]  /*07d0*/  FFMA R18, R26, R7, R18 ;  /* 0x000000071a127223 */ /* 0x000fe20000000012 */
[C---:B----4-:R-:W-:Y:S01]  /*07e0*/  FFMA R28, R25.reuse, R8, R28 ;  /* 0x00000008191c7223 */ /* 0x050fe2000000001c */
[C---:B------:R-:W-:Y:S01]  /*07f0*/  FFMA R20, R25.reuse, R9, R20 ;  /* 0x0000000919147223 */ /* 0x040fe20000000014 */
[C---:B------:R-:W-:Y:S01]  /*0800*/  FFMA R19, R25.reuse, R10, R19 ;  /* 0x0000000a19137223 */ /* 0x040fe20000000013 */
[----:B------:R-:W-:Y:S01]  /*0810*/  FFMA R18, R25, R11, R18 ;  /* 0x0000000b19127223 */ /* 0x000fe20000000012 */
[C---:B-----5:R-:W-:Y:S01]  /*0820*/  FFMA R21, R27.reuse, R12, R28 ;  /* 0x0000000c1b157223 */ /* 0x060fe2000000001c */
[C---:B------:R-:W-:Y:S01]  /*0830*/  FFMA R20, R27.reuse, R13, R20 ;  /* 0x0000000d1b147223 */ /* 0x040fe20000000014 */
[C---:B------:R-:W-:Y:S01]  /*0840*/  FFMA R19, R27.reuse, R14, R19 ;  /* 0x0000000e1b137223 */ /* 0x040fe20000000013 */
[----:B------:R-:W-:-:S07]  /*0850*/  FFMA R18, R27, R15, R18 ;  /* 0x0000000f1b127223 */ /* 0x000fce0000000012 */
.L_x_3:
[----:B------:R-:W-:Y:S05]  /*0860*/  @!P1 BRA `(.L_x_0) ;  /* 0x00000000008c9947 */ /* 0x000fea0003800000 */
[----:B------:R-:W-:Y:S02]  /*0870*/  ISETP.NE.AND P0, PT, R24, 0x1, PT ;  /* 0x000000011800780c */ /* 0x000fe40003f05270 */
[----:B------:R-:W-:-:S04]  /*0880*/  LOP3.LUT R0, R0, 0x1, RZ, 0xc0, !PT ;  /* 0x0000000100007812 */ /* 0x000fc800078ec0ff */
[----:B------:R-:W-:-:S07]  /*0890*/  ISETP.NE.U32.AND P1, PT, R0, 0x1, PT ;  /* 0x000000010000780c */ /* 0x000fce0003f25070 */
[----:B------:R-:W0:Y:S08]  /*08a0*/  @P0 LDC R25, c[0x0][0x398] ;  /* 0x0000e600ff190b82 */ /* 0x000e300000000800 */
[----:B------:R-:W1:Y:S08]  /*08b0*/  @P0 LDC.64 R22, c[0x0][0x3a0] ;  /* 0x0000e800ff160b82 */ /* 0x000e700000000a00 */
[----:B------:R-:W2:Y:S08]  /*08c0*/  @P0 LDC.64 R4, c[0x0][0x390] ;  /* 0x0000e400ff040b82 */ /* 0x000eb00000000a00 */
[----:B------:R-:W3:Y:S01]  /*08d0*/  @!P1 LDC R13, c[0x0][0x398] ;  /* 0x0000e600ff0d9b82 */ /* 0x000ee20000000800 */
[----:B0-----:R-:W-:-:S07]  /*08e0*/  @P0 IMAD R7, R16, R25, R3 ;  /* 0x0000001910070224 */ /* 0x001fce00078e0203 */
[----:B------:R-:W0:Y:S01]  /*08f0*/  @!P1 LDC.64 R10, c[0x0][0x3a0] ;  /* 0x0000e800ff0a9b82 */ /* 0x000e220000000a00 */
[C---:B-1----:R-:W-:Y:S01]  /*0900*/  @P0 IMAD.WIDE.U32 R22, R16.reuse, 0x4, R22 ;  /* 0x0000000410160825 */ /* 0x042fe200078e0016 */
[----:B------:R-:W-:-:S04]  /*0910*/  @P0 IADD3 R16, PT, PT, R16, 0x2, RZ ;  /* 0x0000000210100810 */ /* 0x000fc80007ffe0ff */
[----:B------:R-:W4:Y:S02]  /*0920*/  @P0 LDG.E R0, desc[UR6][R22.64] ;  /* 0x0000000616000981 */ /* 0x000f24000c1e1900 */
[----:B------:R-:W1:Y:S01]  /*0930*/  @!P1 LDC.64 R8, c[0x0][0x390] ;  /* 0x0000e400ff089b82 */ /* 0x000e620000000a00 */
[----:B--2---:R-:W-:-:S04]  /*0940*/  @P0 IMAD.WIDE R4, R7, 0x4, R4 ;  /* 0x0000000407040825 */ /* 0x004fc800078e0204 */
[----:B------:R-:W-:Y:S02]  /*0950*/  @P0 IMAD.WIDE R24, R25, 0x4, R4 ;  /* 0x0000000419180825 */ /* 0x000fe400078e0204 */
[----:B------:R-:W4:Y:S02]  /*0960*/  @P0 LDG.E.128 R4, desc[UR6][R4.64] ;  /* 0x0000000604040981 */ /* 0x000f24000c1e1d00 */
[C---:B---3--:R-:W-:Y:S02]  /*0970*/  @!P1 IMAD R13, R16.reuse, R13, R3 ;  /* 0x0000000d100d9224 */ /* 0x048fe400078e0203 */
[----:B------:R-:W2:Y:S01]  /*0980*/  @P0 LDG.E R3, desc[UR6][R22.64+0x4] ;  /* 0x0000040616030981 */ /* 0x000ea2000c1e1900 */
[----:B0-----:R-:W-:-:S06]  /*0990*/  @!P1 IMAD.WIDE.U32 R26, R16, 0x4, R10 ;  /* 0x00000004101a9825 */ /* 0x001fcc00078e000a */
[----:B------:R-:W3:Y:S01]  /*09a0*/  @!P1 LDG.E R26, desc[UR6][R26.64] ;  /* 0x000000061a1a9981 */ /* 0x000ee2000c1e1900 */
[----:B-1----:R-:W-:-:S03]  /*09b0*/  @!P1 IMAD.WIDE R12, R13, 0x4, R8 ;  /* 0x000000040d0c9825 */ /* 0x002fc600078e0208 */
[----:B------:R-:W2:Y:S04]  /*09c0*/  @P0 LDG.E.128 R8, desc[UR6][R24.64] ;  /* 0x0000000618080981 */ /* 0x000ea8000c1e1d00 */
[----:B------:R-:W3:Y:S01]  /*09d0*/  @!P1 LDG.E.128 R12, desc[UR6][R12.64] ;  /* 0x000000060c0c9981 */ /* 0x000ee2000c1e1d00 */
[C---:B----4-:R-:W-:Y:S01]  /*09e0*/  @P0 FFMA R16, R0.reuse, R4, R21 ;  /* 0x0000000400100223 */ /* 0x050fe20000000015 */
[C---:B------:R-:W-:Y:S01]  /*09f0*/  @P0 FFMA R28, R0.reuse, R5, R20 ;  /* 0x00000005001c0223 */ /* 0x040fe20000000014 */
[C---:B------:R-:W-:Y:S01]  /*0a00*/  @P0 FFMA R29, R0.reuse, R6, R19 ;  /* 0x00000006001d0223 */ /* 0x040fe20000000013 */
[----:B------:R-:W-:Y:S01]  /*0a10*/  @P0 FFMA R0, R0, R7, R18 ;  /* 0x0000000700000223 */ /* 0x000fe20000000012 */
[C---:B--2---:R-:W-:Y:S01]  /*0a20*/  @P0 FFMA R21, R3.reuse, R8, R16 ;  /* 0x0000000803150223 */ /* 0x044fe20000000010 */
[C---:B------:R-:W-:Y:S01]  /*0a30*/  @P0 FFMA R20, R3.reuse, R9, R28 ;  /* 0x0000000903140223 */ /* 0x040fe2000000001c */
[C---:B------:R-:W-:Y:S01]  /*0a40*/  @P0 FFMA R19, R3.reuse, R10, R29 ;  /* 0x0000000a03130223 */ /* 0x040fe2000000001d */
[----:B------:R-:W-:Y:S01]  /*0a50*/  @P0 FFMA R18, R3, R11, R0 ;  /* 0x0000000b03120223 */ /* 0x000fe20000000000 */
[C---:B---3--:R-:W-:Y:S01]  /*0a60*/  @!P1 FFMA R21, R26.reuse, R12, R21 ;  /* 0x0000000c1a159223 */ /* 0x048fe20000000015 */
[C---:B------:R-:W-:Y:S01]  /*0a70*/  @!P1 FFMA R20, R26.reuse, R13, R20 ;  /* 0x0000000d1a149223 */ /* 0x040fe20000000014 */
[C---:B------:R-:W-:Y:S01]  /*0a80*/  @!P1 FFMA R19, R26.reuse, R14, R19 ;  /* 0x0000000e1a139223 */ /* 0x040fe20000000013 */
[----:B------:R-:W-:-:S07]  /*0a90*/  @!P1 FFMA R18, R26, R15, R18 ;  /* 0x0000000f1a129223 */ /* 0x000fce0000000012 */
.L_x_0:
[----:B------:R-:W0:Y:S01]  /*0aa0*/  LDC.64 R4, c[0x0][0x3b0] ;  /* 0x0000ec00ff047b82 */ /* 0x000e220000000a00 */
[----:B------:R-:W-:Y:S01]  /*0ab0*/  IMAD R3, R2, UR8, R17 ;  /* 0x0000000802037c24 */ /* 0x000fe2000f8e0211 */
[----:B------:R-:W1:Y:S01]  /*0ac0*/  LDCU UR4, c[0x0][0x3a8] ;  /* 0x00007500ff0477ac */ /* 0x000e620008000800 */
[----:B------:R-:W2:Y:S02]  /*0ad0*/  LDCU UR5, c[0x0][0x388] ;  /* 0x00007100ff0577ac */ /* 0x000ea40008000800 */
[----:B0-----:R-:W-:-:S05]  /*0ae0*/  IMAD.WIDE.U32 R2, R3, 0x4, R4 ;  /* 0x0000000403027825 */ /* 0x001fca00078e0004 */
[----:B------:R-:W1:Y:S02]  /*0af0*/  LDG.E.128 R4, desc[UR6][R2.64] ;  /* 0x0000000602047981 */ /* 0x000e64000c1e1d00 */
[----:B-1----:R-:W-:Y:S01]  /*0b00*/  FMUL R4, R4, UR4 ;  /* 0x0000000404047c20 */ /* 0x002fe20008400000 */
[----:B------:R-:W-:Y:S01]  /*0b10*/  FMUL R5, R5, UR4 ;  /* 0x0000000405057c20 */ /* 0x000fe20008400000 */
[----:B------:R-:W-:Y:S01]  /*0b20*/  FMUL R6, R6, UR4 ;  /* 0x0000000406067c20 */ /* 0x000fe20008400000 */
[----:B------:R-:W-:Y:S01]  /*0b30*/  FMUL R7, R7, UR4 ;  /* 0x0000000407077c20 */ /* 0x000fe20008400000 */
[----:B--2---:R-:W-:Y:S01]  /*0b40*/  FFMA R4, R21, UR5, R4 ;  /* 0x0000000515047c23 */ /* 0x004fe20008000004 */
[----:B------:R-:W-:Y:S01]  /*0b50*/  FFMA R5, R20, UR5, R5 ;  /* 0x0000000514057c23 */ /* 0x000fe20008000005 */
[----:B------:R-:W-:Y:S01]  /*0b60*/  FFMA R6, R19, UR5, R6 ;  /* 0x0000000513067c23 */ /* 0x000fe20008000006 */
[----:B------:R-:W-:-:S05]  /*0b70*/  FFMA R7, R18, UR5, R7 ;  /* 0x0000000512077c23 */ /* 0x000fca0008000007 */
[----:B------:R-:W-:Y:S01]  /*0b80*/  STG.E.128 desc[UR6][R2.64], R4 ;  /* 0x0000000402007986 */ /* 0x000fe2000c101d06 */
[----:B------:R-:W-:Y:S05]  /*0b90*/  EXIT ;  /* 0x000000000000794d */ /* 0x000fea0003800000 */
.L_x_4:
[----:B------:R-:W-:-:S00]  /*0ba0*/  BRA `(.L_x_4) ;  /* 0xfffffffc00fc7947 */ /* 0x000fc0000383ffff */
[----:B------:R-:W-:-:S00]  /*0bb0*/  NOP ;  /* 0x0000000000007918 */ /* 0x000fc00000000000 */
        /* <DEDUP_REMOVED lines=12> */
.L_x_17:


//--------------------- .text._Z15sgemv_kernel_v2iifPfiS_fS_ --------------------------
	.section	.text._Z15sgemv_kernel_v2iifPfiS_fS_,"ax",@progbits
	.align	128
        .global         _Z15sgemv_kernel_v2iifPfiS_fS_
        .type           _Z15sgemv_kernel_v2iifPfiS_fS_,@function
        .size           _Z15sgemv_kernel_v2iifPfiS_fS_,(.L_x_18 - _Z15sgemv_kernel_v2iifPfiS_fS_)
        .other          _Z15sgemv_kernel_v2iifPfiS_fS_,@"STO_CUDA_ENTRY STV_DEFAULT"
_Z15sgemv_kernel_v2iifPfiS_fS_:
.text._Z15sgemv_kernel_v2iifPfiS_fS_:
[----:B------:R-:W-:Y:S01]  /*0000*/  LDC R1, c[0x0][0x37c] ;  /* 0x0000df00ff017b82 */ /* 0x000fe20000000800 */
[----:B------:R-:W0:Y:S01]  /*0010*/  S2R R0, SR_TID.X ;  /* 0x0000000000007919 */ /* 0x000e220000002100 */
[----:B------:R-:W1:Y:S06]  /*0020*/  LDCU UR6, c[0x0][0x384] ;  /* 0x00007080ff0677ac */ /* 0x000e6c0008000800 */
[----:B------:R-:W2:Y:S01]  /*0030*/  S2UR UR12, SR_CTAID.X ;  /* 0x00000000000c79c3 */ /* 0x000ea20000002500 */
[----:B------:R-:W-:Y:S01]  /*0040*/  HFMA2 R24, -RZ, RZ, 0, 0 ;  /* 0x00000000ff187431 */ /* 0x000fe200000001ff */
[----:B------:R-:W-:Y:S01]  /*0050*/  MOV R27, RZ ;  /* 0x000000ff001b7202 */ /* 0x000fe20000000f00 */
[----:B------:R-:W-:Y:S01]  /*0060*/  HFMA2 R23, -RZ, RZ, 0, 0 ;  /* 0x00000000ff177431 */ /* 0x000fe200000001ff */
[----:B------:R-:W-:Y:S01]  /*0070*/  MOV R18, RZ ;  /* 0x000000ff00127202 */ /* 0x000fe20000000f00 */
[----:B------:R-:W3:Y:S03]  /*0080*/  LDCU.64 UR10, c[0x0][0x358] ;  /* 0x00006b00ff0a77ac */ /* 0x000ee60008000a00 */
[----:B------:R-:W4:Y:S01]  /*0090*/  LDC R5, c[0x0][0x360] ;  /* 0x0000d800ff057b82 */ /* 0x000f220000000800 */
[----:B-1----:R-:W-:Y:S01]  /*00a0*/  UISETP.GE.AND UP0, UPT, UR6, 0x1, UPT ;  /* 0x000000010600788c */ /* 0x002fe2000bf06270 */
[----:B0-----:R-:W-:-:S08]  /*00b0*/  SHF.L.U32 R0, R0, 0x2, RZ ;  /* 0x0000000200007819 */ /* 0x001fd000000006ff */
[----:B--23--:R-:W-:Y:S05]  /*00c0*/  BRA.U !UP0, `(.L_x_5) ;  /* 0x0000000908947547 */ /* 0x00cfea000b800000 */
[----:B------:R-:W-:Y:S01]  /*00d0*/  UISETP.GE.U32.AND UP0, UPT, UR6, 0x4, UPT ;  /* 0x000000040600788c */ /* 0x000fe2000bf06070 */
[----:B------:R-:W-:Y:S01]  /*00e0*/  MOV R18, RZ ;  /* 0x000000ff00127202 */ /* 0x000fe20000000f00 */
[----:B------:R-:W-:Y:S01]  /*00f0*/  IMAD.MOV.U32 R24, RZ, RZ, RZ ;  /* 0x000000ffff187224 */ /* 0x000fe200078e00ff */
[----:B------:R-:W-:Y:S01]  /*0100*/  MOV R2, RZ ;  /* 0x000000ff00027202 */ /* 0x000fe20000000f00 */
[----:B------:R-:W-:Y:S01]  /*0110*/  ULOP3.LUT UR7, UR6, 0x3, URZ, 0xc0, !UPT ;  /* 0x0000000306077892 */ /* 0x000fe2000f8ec0ff */
[----:B------:R-:W-:Y:S02]  /*0120*/  MOV R23, RZ ;  /* 0x000000ff00177202 */ /* 0x000fe40000000f00 */
[----:B------:R-:W-:Y:S02]  /*0130*/  MOV R27, RZ ;  /* 0x000000ff001b7202 */ /* 0x000fe40000000f00 */
[----:B------:R-:W-:Y:S07]  /*0140*/  BRA.U !UP0, `(.L_x_6) ;  /* 0x0000000508647547 */ /* 0x000fee000b800000 */
[----:B------:R-:W0:Y:S01]  /*0150*/  LDCU.64 UR4, c[0x0][0x3a0] ;  /* 0x00007400ff0477ac */ /* 0x000e220008000a00 */
[----:B------:R-:W1:Y:S01]  /*0160*/  LDC R2, c[0x0][0x398] ;  /* 0x0000e600ff027b82 */ /* 0x000e620000000800 */
[----:B----4-:R-:W-:Y:S01]  /*0170*/  SHF.L.U32 R5, R5, 0x2, RZ ;  /* 0x0000000205057819 */ /* 0x010fe200000006ff */
[----:B------:R-:W-:Y:S01]  /*0180*/  HFMA2 R18, -RZ, RZ, 0, 0 ;  /* 0x00000000ff127431 */ /* 0x000fe200000001ff */
[----:B------:R-:W-:Y:S01]  /*0190*/  ULOP3.LUT UR8, UR6, 0x7ffffffc, URZ, 0xc0, !UPT ;  /* 0x7ffffffc06087892 */ /* 0x000fe2000f8ec0ff */
[----:B------:R-:W-:Y:S01]  /*01a0*/  MOV R4, RZ ;  /* 0x000000ff00047202 */ /* 0x000fe20000000f00 */
[----:B------:R-:W2:Y:S01]  /*01b0*/  LDCU.64 UR14, c[0x0][0x390] ;  /* 0x00007200ff0e77ac */ /* 0x000ea20008000a00 */
[----:B------:R-:W-:Y:S02]  /*01c0*/  IMAD R5, R5, UR12, R0 ;  /* 0x0000000c05057c24 */ /* 0x000fe4000f8e0200 */
[----:B------:R-:W3:Y:S01]  /*01d0*/  LDC R3, c[0x0][0x398] ;  /* 0x0000e600ff037b82 */ /* 0x000ee20000000800 */
[----:B------:R-:W-:-:S02]  /*01e0*/  USHF.L.U32 UR13, UR12, 0x2, URZ ;  /* 0x000000020c0d7899 */ /* 0x000fc400080006ff */
[----:B------:R-:W-:Y:S02]  /*01f0*/  UIADD3 UR9, UPT, UPT, -UR8, URZ, URZ ;  /* 0x000000ff08097290 */ /* 0x000fe4000fffe1ff */
[----:B0-----:R-:W-:-:S04]  /*0200*/  UIADD3 UR4, UP0, UPT, UR4, 0x8, URZ ;  /* 0x0000000804047890 */ /* 0x001fc8000ff1e0ff */
[----:B------:R-:W-:Y:S02]  /*0210*/  UIADD3.X UR5, UPT, UPT, URZ, UR5, URZ, UP0, !UPT ;  /* 0x00000005ff057290 */ /* 0x000fe400087fe4ff */
[----:B------:R-:W-:Y:S01]  /*0220*/  MOV R8, UR4 ;  /* 0x0000000400087c02 */ /* 0x000fe20008000f00 */
[C---:B-1----:R-:W-:Y:S01]  /*0230*/  IMAD R7, R2.reuse, 0x3, RZ ;  /* 0x0000000302077824 */ /* 0x042fe200078e02ff */
[----:B------:R-:W-:Y:S02]  /*0240*/  SHF.L.U32 R6, R2, 0x1, RZ ;  /* 0x0000000102067819 */ /* 0x000fe400000006ff */
[----:B--2---:R-:W-:-:S07]  /*0250*/  MOV R25, UR5 ;  /* 0x0000000500197c02 */ /* 0x004fce0008000f00 */
.L_x_7:
[----:B------:R-:W0:Y:S01]  /*0260*/  LDC R9, c[0x0][0x360] ;  /* 0x0000d800ff097b82 */ /* 0x000e220000000800 */
[----:B------:R-:W-:Y:S01]  /*0270*/  IMAD.MOV.U32 R14, RZ, RZ, R8 ;  /* 0x000000ffff0e7224 */ /* 0x000fe200078e0008 */
[----:B------:R-:W-:-:S05]  /*0280*/  MOV R15, R25 ;  /* 0x00000019000f7202 */ /* 0x000fca0000000f00 */
[----:B------:R-:W2:Y:S01]  /*0290*/  LDG.E R26, desc[UR10][R14.64+-0x8] ;  /* 0xfffff80a0e1a7981 */ /* 0x000ea2000c1e1900 */
[----:B------:R-:W1:Y:S01]  /*02a0*/  LDC.64 R12, c[0x0][0x390] ;  /* 0x0000e400ff0c7b82 */ /* 0x000e620000000a00 */
[----:B0-----:R-:W-:-:S05]  /*02b0*/  IMAD R22, R9, UR13, R0 ;  /* 0x0000000d09167c24 */ /* 0x001fca000f8e0200 */
[----:B------:R-:W-:-:S04]  /*02c0*/  IADD3 R9, P0, PT, R22, R4, RZ ;  /* 0x0000000416097210 */ /* 0x000fc80007f1e0ff */
[----:B------:R-:W-:Y:S02]  /*02d0*/  LEA.HI.X.SX32 R10, R4, RZ, 0x1, P0 ;  /* 0x000000ff040a7211 */ /* 0x000fe400000f0eff */
[----:B------:R-:W-:-:S04]  /*02e0*/  LEA R28, P0, R9, UR14, 0x2 ;  /* 0x0000000e091c7c11 */ /* 0x000fc8000f8010ff */
[----:B------:R-:W-:Y:S02]  /*02f0*/  LEA.HI.X R29, R9, UR15, R10, 0x2, P0 ;  /* 0x0000000f091d7c11 */ /* 0x000fe400080f140a */
[----:B---3--:R-:W-:-:S03]  /*0300*/  IADD3 R8, P0, PT, R22, R3, RZ ;  /* 0x0000000316087210 */ /* 0x008fc60007f1e0ff */
[----:B------:R-:W2:Y:S01]  /*0310*/  LDG.E R17, desc[UR10][R28.64+0x4] ;  /* 0x0000040a1c117981 */ /* 0x000ea2000c1e1900 */
[----:B------:R-:W-:-:S03]  /*0320*/  LEA.HI.X.SX32 R9, R3, RZ, 0x1, P0 ;  /* 0x000000ff03097211 */ /* 0x000fc600000f0eff */
[----:B------:R-:W3:Y:S01]  /*0330*/  LDG.E R16, desc[UR10][R28.64+0x8] ;  /* 0x0000080a1c107981 */ /* 0x000ee2000c1e1900 */
[C---:B------:R-:W-:Y:S01]  /*0340*/  LEA R10, P0, R8.reuse, UR14, 0x2 ;  /* 0x0000000e080a7c11 */ /* 0x040fe2000f8010ff */
[----:B-1----:R-:W-:Y:S02]  /*0350*/  IMAD.WIDE R12, R5, 0x4, R12 ;  /* 0x00000004050c7825 */ /* 0x002fe400078e020c */
[----:B------:R-:W4:Y:S01]  /*0360*/  LDG.E R19, desc[UR10][R28.64+0xc] ;  /* 0x00000c0a1c137981 */ /* 0x000f22000c1e1900 */
[----:B------:R-:W-:-:S03]  /*0370*/  LEA.HI.X R11, R8, UR15, R9, 0x2, P0 ;  /* 0x0000000f080b7c11 */ /* 0x000fc600080f1409 */
[----:B------:R-:W5:Y:S04]  /*0380*/  LDG.E R8, desc[UR10][R14.64+-0x4] ;  /* 0xfffffc0a0e087981 */ /* 0x000f68000c1e1900 */
[----:B------:R-:W5:Y:S04]  /*0390*/  LDG.E R20, desc[UR10][R10.64+0x4] ;  /* 0x0000040a0a147981 */ /* 0x000f68000c1e1900 */
[----:B------:R-:W5:Y:S04]  /*03a0*/  LDG.E R21, desc[UR10][R10.64+0x8] ;  /* 0x0000080a0a157981 */ /* 0x000f68000c1e1900 */
[----:B------:R0:W5:Y:S04]  /*03b0*/  LDG.E R25, desc[UR10][R12.64] ;  /* 0x0000000a0c197981 */ /* 0x000168000c1e1900 */
[----:B------:R4:W5:Y:S01]  /*03c0*/  LDG.E R9, desc[UR10][R10.64+0xc] ;  /* 0x00000c0a0a097981 */ /* 0x000962000c1e1900 */
[----:B0-----:R-:W-:-:S04]  /*03d0*/  IMAD.WIDE R12, R2, 0x4, R12 ;  /* 0x00000004020c7825 */ /* 0x001fc800078e020c */
[----:B--2---:R-:W-:Y:S01]  /*03e0*/  FFMA R27, R26, R17, R27 ;  /* 0x000000111a1b7223 */ /* 0x004fe2000000001b */
[----:B------:R-:W-:Y:S01]  /*03f0*/  IADD3 R17, P0, PT, R22, R6, RZ ;  /* 0x0000000616117210 */ /* 0x000fe20007f1e0ff */
[----:B---3--:R-:W-:-:S03]  /*0400*/  FFMA R23, R26, R16, R23 ;  /* 0x000000101a177223 */ /* 0x008fc60000000017 */
[----:B------:R-:W-:Y:S02]  /*0410*/  LEA.HI.X.SX32 R28, R6, RZ, 0x1, P0 ;  /* 0x000000ff061c7211 */ /* 0x000fe400000f0eff */
[----:B------:R-:W-:-:S04]  /*0420*/  LEA R16, P0, R17, UR14, 0x2 ;  /* 0x0000000e11107c11 */ /* 0x000fc8000f8010ff */
[----:B------:R-:W-:Y:S01]  /*0430*/  LEA.HI.X R17, R17, UR15, R28, 0x2, P0 ;  /* 0x0000000f11117c11 */ /* 0x000fe200080f141c */
[----:B----4-:R-:W-:Y:S01]  /*0440*/  FFMA R10, R26, R19, R18 ;  /* 0x000000131a0a7223 */ /* 0x010fe20000000012 */
[----:B------:R-:W-:-:S03]  /*0450*/  IADD3 R22, P0, PT, R22, R7, RZ ;  /* 0x0000000716167210 */ /* 0x000fc60007f1e0ff */
[----:B------:R-:W2:Y:S01]  /*0460*/  LDG.E R11, desc[UR10][R16.64+0x4] ;  /* 0x0000040a100b7981 */ /* 0x000ea2000c1e1900 */
[C---:B-----5:R-:W-:Y:S01]  /*0470*/  FFMA R20, R8.reuse, R20, R27 ;  /* 0x0000001408147223 */ /* 0x060fe2000000001b */
[----:B------:R-:W-:Y:S02]  /*0480*/  LEA.HI.X.SX32 R27, R7, RZ, 0x1, P0 ;  /* 0x000000ff071b7211 */ /* 0x000fe400000f0eff */
[----:B------:R-:W3:Y:S01]  /*0490*/  LDG.E R18, desc[UR10][R16.64+0x8] ;  /* 0x0000080a10127981 */ /* 0x000ee2000c1e1900 */
[----:B------:R-:W-:-:S03]  /*04a0*/  FFMA R21, R8, R21, R23 ;  /* 0x0000001508157223 */ /* 0x000fc60000000017 */
[----:B------:R0:W4:Y:S01]  /*04b0*/  LDG.E R19, desc[UR10][R16.64+0xc] ;  /* 0x00000c0a10137981 */ /* 0x000122000c1e1900 */
[----:B------:R-:W-:-:S03]  /*04c0*/  FFMA R25, R26, R25, R24 ;  /* 0x000000191a197223 */ /* 0x000fc60000000018 */
[----:B------:R1:W5:Y:S01]  /*04d0*/  LDG.E R23, desc[UR10][R12.64] ;  /* 0x0000000a0c177981 */ /* 0x000362000c1e1900 */
[----:B0-----:R-:W-:Y:S01]  /*04e0*/  IMAD.WIDE R16, R2, 0x4, R12 ;  /* 0x0000000402107825 */ /* 0x001fe200078e020c */
[----:B-1----:R-:W-:-:S04]  /*04f0*/  LEA R12, P0, R22, UR14, 0x2 ;  /* 0x0000000e160c7c11 */ /* 0x002fc8000f8010ff */
[----:B------:R0:W2:Y:S01]  /*0500*/  LDG.E R24, desc[UR10][R16.64] ;  /* 0x0000000a10187981 */ /* 0x0000a2000c1e1900 */
[----:B------:R-:W-:-:S03]  /*0510*/  LEA.HI.X R13, R22, UR15, R27, 0x2, P0 ;  /* 0x0000000f160d7c11 */ /* 0x000fc600080f141b */
[----:B------:R-:W2:Y:S01]  /*0520*/  LDG.E R22, desc[UR10][R14.64] ;  /* 0x0000000a0e167981 */ /* 0x000ea2000c1e1900 */
[----:B------:R-:W-:-:S03]  /*0530*/  FFMA R10, R8, R9, R10 ;  /* 0x00000009080a7223 */ /* 0x000fc6000000000a */
[----:B------:R-:W4:Y:S01]  /*0540*/  LDG.E R9, desc[UR10][R14.64+0x4] ;  /* 0x0000040a0e097981 */ /* 0x000f22000c1e1900 */
[----:B0-----:R-:W-:-:S03]  /*0550*/  IMAD.WIDE R16, R2, 0x4, R16 ;  /* 0x0000000402107825 */ /* 0x001fc600078e0210 */
[----:B------:R-:W4:Y:S04]  /*0560*/  LDG.E R28, desc[UR10][R12.64+0x4] ;  /* 0x0000040a0c1c7981 */ /* 0x000f28000c1e1900 */
[----:B------:R-:W4:Y:S04]  /*0570*/  LDG.E R27, desc[UR10][R16.64] ;  /* 0x0000000a101b7981 */ /* 0x000f28000c1e1900 */
[----:B------:R-:W4:Y:S04]  /*0580*/  LDG.E R26, desc[UR10][R12.64+0x8] ;  /* 0x0000080a0c1a7981 */ /* 0x000f28000c1e1900 */
[----:B------:R-:W4:Y:S01]  /*0590*/  LDG.E R29, desc[UR10][R12.64+0xc] ;  /* 0x00000c0a0c1d7981 */ /* 0x000f22000c1e1900 */
[----:B------:R-:W-:-:S04]  /*05a0*/  UIADD3 UR9, UPT, UPT, UR9, 0x4, URZ ;  /* 0x0000000409097890 */ /* 0x000fc8000fffe0ff */
[----:B------:R-:W-:Y:S01]  /*05b0*/  UISETP.NE.AND UP0, UPT, UR9, URZ, UPT ;  /* 0x000000ff0900728c */ /* 0x000fe2000bf05270 */
[C---:B------:R-:W-:Y:S01]  /*05c0*/  LEA R5, R2.reuse, R5, 0x2 ;  /* 0x0000000502057211 */ /* 0x040fe200078e10ff */
[C---:B------:R-:W-:Y:S01]  /*05d0*/  IMAD R7, R2.reuse, 0x4, R7 ;  /* 0x0000000402077824 */ /* 0x040fe200078e0207 */
[C---:B------:R-:W-:Y:S02]  /*05e0*/  LEA R3, R2.reuse, R3, 0x2 ;  /* 0x0000000302037211 */ /* 0x040fe400078e10ff */
[C---:B------:R-:W-:Y:S02]  /*05f0*/  LEA R6, R2.reuse, R6, 0x2 ;  /* 0x0000000602067211 */ /* 0x040fe400078e10ff */
[----:B------:R-:W-:Y:S01]  /*0600*/  LEA R4, R2, R4, 0x2 ;  /* 0x0000000402047211 */ /* 0x000fe200078e10ff */
[----:B-----5:R-:W-:Y:S01]  /*0610*/  FFMA R23, R8, R23, R25 ;  /* 0x0000001708177223 */ /* 0x020fe20000000019 */
[----:B------:R-:W-:-:S04]  /*0620*/  IADD3 R8, P0, PT, R14, 0x10, RZ ;  /* 0x000000100e087810 */ /* 0x000fc80007f1e0ff */
[----:B------:R-:W-:Y:S01]  /*0630*/  IADD3.X R25, PT, PT, RZ, R15, RZ, P0, !PT ;  /* 0x0000000fff197210 */ /* 0x000fe200007fe4ff */
[C---:B--2---:R-:W-:Y:S01]  /*0640*/  FFMA R24, R22.reuse, R24, R23 ;  /* 0x0000001816187223 */ /* 0x044fe20000000017 */
[C---:B------:R-:W-:Y:S01]  /*0650*/  FFMA R11, R22.reuse, R11, R20 ;  /* 0x0000000b160b7223 */ /* 0x040fe20000000014 */
[C---:B---3--:R-:W-:Y:S01]  /*0660*/  FFMA R21, R22.reuse, R18, R21 ;  /* 0x0000001216157223 */ /* 0x048fe20000000015 */
[----:B----4-:R-:W-:Y:S01]  /*0670*/  FFMA R10, R22, R19, R10 ;  /* 0x00000013160a7223 */ /* 0x010fe2000000000a */
[C---:B------:R-:W-:Y:S01]  /*0680*/  FFMA R24, R9.reuse, R27, R24 ;  /* 0x0000001b09187223 */ /* 0x040fe20000000018 */
[C---:B------:R-:W-:Y:S01]  /*0690*/  FFMA R27, R9.reuse, R28, R11 ;  /* 0x0000001c091b7223 */ /* 0x040fe2000000000b */
[C---:B------:R-:W-:Y:S01]  /*06a0*/  FFMA R23, R9.reuse, R26, R21 ;  /* 0x0000001a09177223 */ /* 0x040fe20000000015 */
[----:B------:R-:W-:Y:S01]  /*06b0*/  FFMA R18, R9, R29, R10 ;  /* 0x0000001d09127223 */ /* 0x000fe2000000000a */
[----:B------:R-:W-:Y:S06]  /*06c0*/  BRA.U UP0, `(.L_x_7) ;  /* 0xfffffff900e47547 */ /* 0x000fec000b83ffff */
[----:B------:R-:W-:-:S07]  /*06d0*/  MOV R2, UR8 ;  /* 0x0000000800027c02 */ /* 0x000fce0008000f00 */
.L_x_6:
[----:B------:R-:W-:-:S09]  /*06e0*/  UISETP.NE.AND UP0, UPT, UR7, URZ, UPT ;  /* 0x000000ff0700728c */ /* 0x000fd2000bf05270 */
[----:B------:R-:W-:Y:S05]  /*06f0*/  BRA.U !UP0, `(.L_x_5) ;  /* 0x0000000508087547 */ /* 0x000fea000b800000 */
[----:B------:R-:W0:Y:S01]  /*0700*/  LDC R3, c[0x0][0x360] ;  /* 0x0000d800ff037b82 */ /* 0x000e220000000800 */
[----:B------:R-:W-:Y:S02]  /*0710*/  UISETP.NE.AND UP0, UPT, UR7, 0x1, UPT ;  /* 0x000000010700788c */ /* 0x000fe4000bf05270 */
[----:B------:R-:W-:-:S04]  /*0720*/  ULOP3.LUT UR4, UR6, 0x1, URZ, 0xc0, !UPT ;  /* 0x0000000106047892 */ /* 0x000fc8000f8ec0ff */
[----:B------:R-:W-:Y:S01]  /*0730*/  UISETP.NE.U32.AND UP1, UPT, UR4, 0x1, UPT ;  /* 0x000000010400788c */ /* 0x000fe2000bf25070 */
[----:B0-----:R-:W-:-:S05]  /*0740*/  IMAD R3, R3, UR12, RZ ;  /* 0x0000000c03037c24 */ /* 0x001fca000f8e02ff */
[----:B------:R-:W-:Y:S01]  /*0750*/  LEA R3, R3, R0, 0x2 ;  /* 0x0000000003037211 */ /* 0x000fe200078e10ff */
[----:B------:R-:W-:Y:S06]  /*0760*/  BRA.U !UP0, `(.L_x_8) ;  /* 0x0000000108947547 */ /* 0x000fec000b800000 */
[----:B------:R-:W0:Y:S01]  /*0770*/  LDC R15, c[0x0][0x398] ;  /* 0x0000e600ff0f7b82 */ /* 0x000e220000000800 */
[----:B------:R-:W1:Y:S07]  /*0780*/  LDCU.64 UR4, c[0x0][0x390] ;  /* 0x00007200ff0477ac */ /* 0x000e6e0008000a00 */
[----:B------:R-:W2:Y:S08]  /*0790*/  LDC.64 R12, c[0x0][0x390] ;  /* 0x0000e400ff0c7b82 */ /* 0x000eb00000000a00 */
[----:B------:R-:W3:Y:S01]  /*07a0*/  LDC.64 R8, c[0x0][0x3a0] ;  /* 0x0000e800ff087b82 */ /* 0x000ee20000000a00 */
[----:B0-----:R-:W-:-:S05]  /*07b0*/  IMAD R4, R2, R15, RZ ;  /* 0x0000000f02047224 */ /* 0x001fca00078e02ff */
[C---:B------:R-:W-:Y:S02]  /*07c0*/  IADD3 R10, PT, PT, R4.reuse, R15, RZ ;  /* 0x0000000f040a7210 */ /* 0x040fe40007ffe0ff */
[CC--:B------:R-:W-:Y:S02]  /*07d0*/  IADD3 R7, P1, PT, R3.reuse, R4.reuse, RZ ;  /* 0x0000000403077210 */ /* 0x0c0fe40007f3e0ff */
[C---:B----4-:R-:W-:Y:S02]  /*07e0*/  IADD3 R5, PT, PT, R3.reuse, R4, RZ ;  /* 0x0000000403057210 */ /* 0x050fe40007ffe0ff */
[----:B------:R-:W-:Y:S02]  /*07f0*/  IADD3 R11, P0, PT, R3, R10, RZ ;  /* 0x0000000a030b7210 */ /* 0x000fe40007f1e0ff */
[----:B------:R-:W-:Y:S01]  /*0800*/  LEA.HI.X.SX32 R14, R4, RZ, 0x1, P1 ;  /* 0x000000ff040e7211 */ /* 0x000fe200008f0eff */
[----:B--2---:R-:W-:Y:S01]  /*0810*/  IMAD.WIDE R12, R5, 0x4, R12 ;  /* 0x00000004050c7825 */ /* 0x004fe200078e020c */
[----:B-1----:R-:W-:-:S02]  /*0820*/  LEA R6, P1, R7, UR4, 0x2 ;  /* 0x0000000407067c11 */ /* 0x002fc4000f8210ff */
[----:B------:R-:W-:Y:S01]  /*0830*/  LEA.HI.X.SX32 R10, R10, RZ, 0x1, P0 ;  /* 0x000000ff0a0a7211 */ /* 0x000fe200000f0eff */
[C---:B---3--:R-:W-:Y:S01]  /*0840*/  IMAD.WIDE.U32 R8, R2.reuse, 0x4, R8 ;  /* 0x0000000402087825 */ /* 0x048fe200078e0008 */
[----:B------:R-:W-:Y:S02]  /*0850*/  LEA R4, P0, R11, UR4, 0x2 ;  /* 0x000000040b047c11 */ /* 0x000fe4000f8010ff */
[----:B------:R-:W-:Y:S02]  /*0860*/  LEA.HI.X R7, R7, UR5, R14, 0x2, P1 ;  /* 0x0000000507077c11 */ /* 0x000fe400088f140e */
[----:B------:R-:W-:Y:S01]  /*0870*/  LEA.HI.X R5, R11, UR5, R10, 0x2, P0 ;  /* 0x000000050b057c11 */ /* 0x000fe200080f140a */
[----:B------:R-:W-:Y:S01]  /*0880*/  IMAD.WIDE R10, R15, 0x4, R12 ;  /* 0x000000040f0a7825 */ /* 0x000fe200078e020c */
[----:B------:R-:W2:Y:S04]  /*0890*/  LDG.E R14, desc[UR10][R12.64] ;  /* 0x0000000a0c0e7981 */ /* 0x000ea8000c1e1900 */
[----:B------:R-:W2:Y:S04]  /*08a0*/  LDG.E R15, desc[UR10][R8.64] ;  /* 0x0000000a080f7981 */ /* 0x000ea8000c1e1900 */
[----:B------:R-:W3:Y:S04]  /*08b0*/  LDG.E R16, desc[UR10][R6.64+0x4] ;  /* 0x0000040a06107981 */ /* 0x000ee8000c1e1900 */
[----:B------:R-:W4:Y:S04]  /*08c0*/  LDG.E R20, desc[UR10][R6.64+0x8] ;  /* 0x0000080a06147981 */ /* 0x000f28000c1e1900 */
[----:B------:R-:W5:Y:S04]  /*08d0*/  LDG.E R17, desc[UR10][R6.64+0xc] ;  /* 0x00000c0a06117981 */ /* 0x000f68000c1e1900 */
[----:B------:R-:W5:Y:S04]  /*08e0*/  LDG.E R19, desc[UR10][R8.64+0x4] ;  /* 0x0000040a08137981 */ /* 0x000f68000c1e1900 */
[----:B------:R-:W5:Y:S04]  /*08f0*/  LDG.E R10, desc[UR10][R10.64] ;  /* 0x0000000a0a0a7981 */ /* 0x000f68000c1e1900 */
[----:B------:R-:W5:Y:S04]  /*0900*/  LDG.E R21, desc[UR10][R4.64+0x4] ;  /* 0x0000040a04157981 */ /* 0x000f68000c1e1900 */
[----:B------:R-:W5:Y:S04]  /*0910*/  LDG.E R25, desc[UR10][R4.64+0x8] ;  /* 0x0000080a04197981 */ /* 0x000f68000c1e1900 */
[----:B------:R-:W5:Y:S01]  /*0920*/  LDG.E R22, desc[UR10][R4.64+0xc] ;  /* 0x00000c0a04167981 */ /* 0x000f62000c1e1900 */
[----:B------:R-:W-:Y:S01]  /*0930*/  IADD3 R2, PT, PT, R2, 0x2, RZ ;  /* 0x0000000202027810 */ /* 0x000fe20007ffe0ff */
[C---:B--2---:R-:W-:Y:S01]  /*0940*/  FFMA R14, R15.reuse, R14, R24 ;  /* 0x0000000e0f0e7223 */ /* 0x044fe20000000018 */
[C---:B---3--:R-:W-:Y:S01]  /*0950*/  FFMA R16, R15.reuse, R16, R27 ;  /* 0x000000100f107223 */ /* 0x048fe2000000001b */
[C---:B----4-:R-:W-:Y:S01]  /*0960*/  FFMA R20, R15.reuse, R20, R23 ;  /* 0x000000140f147223 */ /* 0x050fe20000000017 */
[----:B-----5:R-:W-:Y:S01]  /*0970*/  FFMA R17, R15, R17, R18 ;  /* 0x000000110f117223 */ /* 0x020fe20000000012 */
[C---:B------:R-:W-:Y:S01]  /*0980*/  FFMA R24, R19.reuse, R10, R14 ;  /* 0x0000000a13187223 */ /* 0x040fe2000000000e */
[C---:B------:R-:W-:Y:S01]  /*0990*/  FFMA R27, R19.reuse, R21, R16 ;  /* 0x00000015131b7223 */ /* 0x040fe20000000010 */
[C---:B------:R-:W-:Y:S01]  /*09a0*/  FFMA R23, R19.reuse, R25, R20 ;  /* 0x0000001913177223 */ /* 0x040fe20000000014 */
[----:B------:R-:W-:-:S07]  /*09b0*/  FFMA R18, R19, R22, R17 ;  /* 0x0000001613127223 */ /* 0x000fce0000000011 */
.L_x_8:
[----:B------:R-:W-:Y:S05]  /*09c0*/  BRA.U UP1, `(.L_x_5) ;  /* 0x0000000101547547 */ /* 0x000fea000b800000 */
[----:B------:R-:W0:Y:S01]  /*09d0*/  LDCU UR4, c[0x0][0x398] ;  /* 0x00007300ff0477ac */ /* 0x000e220008000800 */
[----:B------:R-:W1:Y:S01]  /*09e0*/  LDC.64 R8, c[0x0][0x3a0] ;  /* 0x0000e800ff087b82 */ /* 0x000e620000000a00 */
[----:B------:R-:W2:Y:S07]  /*09f0*/  LDCU.64 UR6, c[0x0][0x390] ;  /* 0x00007200ff0677ac */ /* 0x000eae0008000a00 */
[----:B------:R-:W3:Y:S01]  /*0a00*/  LDC.64 R6, c[0x0][0x390] ;  /* 0x0000e400ff067b82 */ /* 0x000ee20000000a00 */
[----:B0-----:R-:W-:-:S05]  /*0a10*/  IMAD R4, R2, UR4, RZ ;  /* 0x0000000402047c24 */ /* 0x001fca000f8e02ff */
[CC--:B------:R-:W-:Y:S02]  /*0a20*/  IADD3 R10, P0, PT, R3.reuse, R4.reuse, RZ ;  /* 0x00000004030a7210 */ /* 0x0c0fe40007f1e0ff */
[----:B----4-:R-:W-:Y:S01]  /*0a30*/  IADD3 R5, PT, PT, R3, R4, RZ ;  /* 0x0000000403057210 */ /* 0x010fe20007ffe0ff */
[----:B-1----:R-:W-:Y:S01]  /*0a40*/  IMAD.WIDE.U32 R2, R2, 0x4, R8 ;  /* 0x0000000402027825 */ /* 0x002fe200078e0008 */
[----:B------:R-:W-:Y:S02]  /*0a50*/  LEA.HI.X.SX32 R11, R4, RZ, 0x1, P0 ;  /* 0x000000ff040b7211 */ /* 0x000fe400000f0eff */
[----:B--2---:R-:W-:-:S03]  /*0a60*/  LEA R4, P0, R10, UR6, 0x2 ;  /* 0x000000060a047c11 */ /* 0x004fc6000f8010ff */
[----:B------:R-:W2:Y:S01]  /*0a70*/  LDG.E R3, desc[UR10][R2.64] ;  /* 0x0000000a02037981 */ /* 0x000ea2000c1e1900 */
[----:B---3--:R-:W-:Y:S01]  /*0a80*/  IMAD.WIDE R6, R5, 0x4, R6 ;  /* 0x0000000405067825 */ /* 0x008fe200078e0206 */
[----:B------:R-:W-:-:S05]  /*0a90*/  LEA.HI.X R5, R10, UR7, R11, 0x2, P0 ;  /* 0x000000070a057c11 */ /* 0x000fca00080f140b */
[----:B------:R-:W2:Y:S04]  /*0aa0*/  LDG.E R6, desc[UR10][R6.64] ;  /* 0x0000000a06067981 */ /* 0x000ea8000c1e1900 */
[----:B------:R-:W3:Y:S04]  /*0ab0*/  LDG.E R8, desc[UR10][R4.64+0x4] ;  /* 0x0000040a04087981 */ /* 0x000ee8000c1e1900 */
[----:B------:R-:W4:Y:S04]  /*0ac0*/  LDG.E R10, desc[UR10][R4.64+0x8] ;  /* 0x0000080a040a7981 */ /* 0x000f28000c1e1900 */
[----:B------:R-:W5:Y:S01]  /*0ad0*/  LDG.E R9, desc[UR10][R4.64+0xc] ;  /* 0x00000c0a04097981 */ /* 0x000f62000c1e1900 */
[C---:B--2---:R-:W-:Y:S01]  /*0ae0*/  FFMA R24, R3.reuse, R6, R24 ;  /* 0x0000000603187223 */ /* 0x044fe20000000018 */
[C---:B---3--:R-:W-:Y:S01]  /*0af0*/  FFMA R27, R3.reuse, R8, R27 ;  /* 0x00000008031b7223 */ /* 0x048fe2000000001b */
[C---:B----4-:R-:W-:Y:S01]  /*0b00*/  FFMA R23, R3.reuse, R10, R23 ;  /* 0x0000000a03177223 */ /* 0x050fe20000000017 */
[----:B-----5:R-:W-:-:S07]  /*0b10*/  FFMA R18, R3, R9, R18 ;  /* 0x0000000903127223 */ /* 0x020fce0000000012 */
.L_x_5:
[----:B----4-:R-:W0:Y:S01]  /*0b20*/  LDC R5, c[0x0][0x360] ;  /* 0x0000d800ff057b82 */ /* 0x010e220000000800 */
[----:B------:R-:W1:Y:S01]  /*0b30*/  LDCU UR4, c[0x0][0x3a8] ;  /* 0x00007500ff0477ac */ /* 0x000e620008000800 */
[----:B------:R-:W2:Y:S06]  /*0b40*/  LDCU UR5, c[0x0][0x388] ;  /* 0x00007100ff0577ac */ /* 0x000eac0008000800 */
[----:B------:R-:W3:Y:S01]  /*0b50*/  LDC.64 R2, c[0x0][0x3b0] ;  /* 0x0000ec00ff027b82 */ /* 0x000ee20000000a00 */
[----:B0-----:R-:W-:-:S05]  /*0b60*/  IMAD R5, R5, UR12, RZ ;  /* 0x0000000c05057c24 */ /* 0x001fca000f8e02ff */
[----:B------:R-:W-:-:S05]  /*0b70*/  LEA R5, R5, R0, 0x2 ;  /* 0x0000000005057211 */ /* 0x000fca00078e10ff */
[----:B---3--:R-:W-:-:S05]  /*0b80*/  IMAD.WIDE.U32 R2, R5, 0x4, R2 ;  /* 0x0000000405027825 */ /* 0x008fca00078e0002 */
[----:B------:R-:W1:Y:S04]  /*0b90*/  LDG.E R0, desc[UR10][R2.64] ;  /* 0x0000000a02007981 */ /* 0x000e68000c1e1900 */
[----:B------:R-:W3:Y:S04]  /*0ba0*/  LDG.E R4, desc[UR10][R2.64+0x4] ;  /* 0x0000040a02047981 */ /* 0x000ee8000c1e1900 */
[----:B------:R-:W4:Y:S04]  /*0bb0*/  LDG.E R6, desc[UR10][R2.64+0x8] ;  /* 0x0000080a02067981 */ /* 0x000f28000c1e1900 */
[----:B------:R-:W5:Y:S01]  /*0bc0*/  LDG.E R7, desc[UR10][R2.64+0xc] ;  /* 0x00000c0a02077981 */ /* 0x000f62000c1e1900 */
[----:B-1----:R-:W-:Y:S01]  /*0bd0*/  FMUL R5, R0, UR4 ;  /* 0x0000000400057c20 */ /* 0x002fe20008400000 */
[----:B---3--:R-:W-:-:S03]  /*0be0*/  FMUL R4, R4, UR4 ;  /* 0x0000000404047c20 */ /* 0x008fc60008400000 */
[----:B--2---:R-:W-:Y:S01]  /*0bf0*/  FFMA R5, R24, UR5, R5 ;  /* 0x0000000518057c23 */ /* 0x004fe20008000005 */
[----:B----4-:R-:W-:Y:S01]  /*0c00*/  FMUL R6, R6, UR4 ;  /* 0x0000000406067c20 */ /* 0x010fe20008400000 */
[----:B------:R-:W-:-:S03]  /*0c10*/  FFMA R27, R27, UR5, R4 ;  /* 0x000000051b1b7c23 */ /* 0x000fc60008000004 */
[----:B------:R-:W-:Y:S01]  /*0c20*/  STG.E desc[UR10][R2.64], R5 ;  /* 0x0000000502007986 */ /* 0x000fe2000c10190a */
[----:B-----5:R-:W-:Y:S01]  /*0c30*/  FMUL R7, R7, UR4 ;  /* 0x0000000407077c20 */ /* 0x020fe20008400000 */
[----:B------:R-:W-:Y:S02]  /*0c40*/  FFMA R23, R23, UR5, R6 ;  /* 0x0000000517177c23 */ /* 0x000fe40008000006 */
[----:B------:R-:W-:Y:S01]  /*0c50*/  STG.E desc[UR10][R2.64+0x4], R27 ;  /* 0x0000041b02007986 */ /* 0x000fe2000c10190a */
[----:B------:R-:W-:-:S03]  /*0c60*/  FFMA R7, R18, UR5, R7 ;  /* 0x0000000512077c23 */ /* 0x000fc60008000007 */
[----:B------:R-:W-:Y:S04]  /*0c70*/  STG.E desc[UR10][R2.64+0x8], R23 ;  /* 0x0000081702007986 */ /* 0x000fe8000c10190a */
[----:B------:R-:W-:Y:S01]  /*0c80*/  STG.E desc[UR10][R2.64+0xc], R7 ;  /* 0x00000c0702007986 */ /* 0x000fe2000c10190a */
[----:B------:R-:W-:Y:S05]  /*0c90*/  EXIT ;  /* 0x000000000000794d */ /* 0x000fea0003800000 */
.L_x_9:
        /* <DEDUP_REMOVED lines=14> */
.L_x_18:


//--------------------- .text._Z15sgemv_kernel_v1iifPfiS_fS_ --------------------------
	.section	.text._Z15sgemv_kernel_v1iifPfiS_fS_,"ax",@progbits
	.align	128
        .global         _Z15sgemv_kernel_v1iifPfiS_fS_
        .type           _Z15sgemv_kernel_v1iifPfiS_fS_,@function
        .size           _Z15sgemv_kernel_v1iifPfiS_fS_,(.L_x_19 - _Z15sgemv_kernel_v1iifPfiS_fS_)
        .other          _Z15sgemv_kernel_v1iifPfiS_fS_,@"STO_CUDA_ENTRY STV_DEFAULT"
_Z15sgemv_kernel_v1iifPfiS_fS_:
.text._Z15sgemv_kernel_v1iifPfiS_fS_:
[----:B------:R-:W-:Y:S01]  /*0000*/  LDC R1, c[0x0][0x37c] ;  /* 0x0000df00ff017b82 */ /* 0x000fe20000000800 */
[----:B------:R-:W0:Y:S07]  /*0010*/  S2R R0, SR_TID.X ;  /* 0x0000000000007919 */ /* 0x000e2e0000002100 */
[----:B------:R-:W0:Y:S01]  /*0020*/  S2UR UR4, SR_CTAID.X ;  /* 0x00000000000479c3 */ /* 0x000e220000002500 */
[----:B------:R-:W1:Y:S07]  /*0030*/  LDCU UR5, c[0x0][0x380] ;  /* 0x00007000ff0577ac */ /* 0x000e6e0008000800 */
[----:B------:R-:W0:Y:S02]  /*0040*/  LDC R3, c[0x0][0x360] ;  /* 0x0000d800ff037b82 */ /* 0x000e240000000800 */
[----:B0-----:R-:W-:-:S05]  /*0050*/  IMAD R0, R3, UR4, R0 ;  /* 0x0000000403007c24 */ /* 0x001fca000f8e0200 */
[----:B-1----:R-:W-:-:S13]  /*0060*/  ISETP.GE.AND P0, PT, R0, UR5, PT ;  /* 0x0000000500007c0c */ /* 0x002fda000bf06270 */
[----:B------:R-:W-:Y:S05]  /*0070*/  @P0 EXIT ;  /* 0x000000000000094d */ /* 0x000fea0003800000 */
[----:B------:R-:W0:Y:S01]  /*0080*/  LDCU UR6, c[0x0][0x384] ;  /* 0x00007080ff0677ac */ /* 0x000e220008000800 */
[----:B------:R-:W-:Y:S01]  /*0090*/  HFMA2 R15, -RZ, RZ, 0, 0 ;  /* 0x00000000ff0f7431 */ /* 0x000fe200000001ff */
[----:B------:R-:W1:Y:S01]  /*00a0*/  LDCU.64 UR10, c[0x0][0x358] ;  /* 0x00006b00ff0a77ac */ /* 0x000e620008000a00 */
[----:B0-----:R-:W-:-:S09]  /*00b0*/  UISETP.GE.AND UP0, UPT, UR6, 0x1, UPT ;  /* 0x000000010600788c */ /* 0x001fd2000bf06270 */
[----:B-1----:R-:W-:Y:S05]  /*00c0*/  BRA.U !UP0, `(.L_x_10) ;  /* 0x0000000908c47547 */ /* 0x002fea000b800000 */
[----:B------:R-:W-:Y:S01]  /*00d0*/  UISETP.GE.U32.AND UP1, UPT, UR6, 0x10, UPT ;  /* 0x000000100600788c */ /* 0x000fe2000bf26070 */
[----:B------:R-:W-:Y:S01]  /*00e0*/  MOV R15, RZ ;  /* 0x000000ff000f7202 */ /* 0x000fe20000000f00 */
[----:B------:R-:W-:Y:S01]  /*00f0*/  ULOP3.LUT UR7, UR6, 0xf, URZ, 0xc0, !UPT ;  /* 0x0000000f06077892 */ /* 0x000fe2000f8ec0ff */
[----:B------:R-:W-:-:S03]  /*0100*/  MOV R3, RZ ;  /* 0x000000ff00037202 */ /* 0x000fc60000000f00 */
[----:B------:R-:W-:-:S03]  /*0110*/  UISETP.NE.AND UP0, UPT, UR7, URZ, UPT ;  /* 0x000000ff0700728c */ /* 0x000fc6000bf05270 */
[----:B------:R-:W-:Y:S08]  /*0120*/  BRA.U !UP1, `(.L_x_11) ;  /* 0x0000000509487547 */ /* 0x000ff0000b800000 */
[----:B------:R-:W0:Y:S01]  /*0130*/  LDCU.64 UR4, c[0x0][0x3a0] ;  /* 0x00007400ff0477ac */ /* 0x000e220008000a00 */
[----:B------:R-:W-:Y:S02]  /*0140*/  MOV R15, RZ ;  /* 0x000000ff000f7202 */ /* 0x000fe40000000f00 */
[----:B------:R-:W-:Y:S01]  /*0150*/  MOV R2, R0 ;  /* 0x0000000000027202 */ /* 0x000fe20000000f00 */
[----:B------:R-:W-:-:S04]  /*0160*/  ULOP3.LUT UR8, UR6, 0x7ffffff0, URZ, 0xc0, !UPT ;  /* 0x7ffffff006087892 */ /* 0x000fc8000f8ec0ff */
[----:B------:R-:W-:Y:S02]  /*0170*/  UIADD3 UR9, UPT, UPT, -UR8, URZ, URZ ;  /* 0x000000ff08097290 */ /* 0x000fe4000fffe1ff */
[----:B------:R-:W-:Y:S01]  /*0180*/  MOV R3, UR8 ;  /* 0x0000000800037c02 */ /* 0x000fe20008000f00 */
[----:B0-----:R-:W-:-:S04]  /*0190*/  UIADD3 UR4, UP1, UPT, UR4, 0x20, URZ ;  /* 0x0000002004047890 */ /* 0x001fc8000ff3e0ff */
[----:B------:R-:W-:Y:S02]  /*01a0*/  UIADD3.X UR5, UPT, UPT, URZ, UR5, URZ, UP1, !UPT ;  /* 0x00000005ff057290 */ /* 0x000fe40008ffe4ff */
[----:B------:R-:W-:-:S04]  /*01b0*/  MOV R12, UR4 ;  /* 0x00000004000c7c02 */ /* 0x000fc80008000f00 */
[----:B------:R-:W-:-:S07]  /*01c0*/  MOV R13, UR5 ;  /* 0x00000005000d7c02 */ /* 0x000fce0008000f00 */
.L_x_12:
[----:B------:R-:W0:Y:S01]  /*01d0*/  LDC.64 R28, c[0x0][0x390] ;  /* 0x0000e400ff1c7b82 */ /* 0x000e220000000a00 */
[----:B------:R-:W2:Y:S04]  /*01e0*/  LDG.E R14, desc[UR10][R12.64+-0x20] ;  /* 0xffffe00a0c0e7981 */ /* 0x000ea8000c1e1900 */
[----:B------:R-:W3:Y:S03]  /*01f0*/  LDG.E R21, desc[UR10][R12.64+-0x1c] ;  /* 0xffffe40a0c157981 */ /* 0x000ee6000c1e1900 */
[----:B------:R-:W1:Y:S01]  /*0200*/  LDC R5, c[0x0][0x398] ;  /* 0x0000e600ff057b82 */ /* 0x000e620000000800 */
[----:B------:R-:W4:Y:S04]  /*0210*/  LDG.E R4, desc[UR10][R12.64+-0x18] ;  /* 0xffffe80a0c047981 */ /* 0x000f28000c1e1900 */
[----:B------:R-:W5:Y:S04]  /*0220*/  LDG.E R7, desc[UR10][R12.64+-0x14] ;  /* 0xffffec0a0c077981 */ /* 0x000f68000c1e1900 */
[----:B------:R-:W5:Y:S04]  /*0230*/  LDG.E R8, desc[UR10][R12.64+-0x10] ;  /* 0xfffff00a0c087981 */ /* 0x000f68000c1e1900 */
[----:B------:R-:W5:Y:S01]  /*0240*/  LDG.E R6, desc[UR10][R12.64+-0xc] ;  /* 0xfffff40a0c067981 */ /* 0x000f62000c1e1900 */
[----:B0-----:R-:W-:-:S04]  /*0250*/  IMAD.WIDE R28, R2, 0x4, R28 ;  /* 0x00000004021c7825 */ /* 0x001fc800078e021c */
[C---:B-1----:R-:W-:Y:S02]  /*0260*/  IMAD.WIDE R18, R5.reuse, 0x4, R28 ;  /* 0x0000000405127825 */ /* 0x042fe400078e021c */
[----:B------:R-:W2:Y:S02]  /*0270*/  LDG.E R28, desc[UR10][R28.64] ;  /* 0x0000000a1c1c7981 */ /* 0x000ea4000c1e1900 */
[C---:B------:R-:W-:Y:S02]  /*0280*/  IMAD.WIDE R22, R5.reuse, 0x4, R18 ;  /* 0x0000000405167825 */ /* 0x040fe400078e0212 */
[----:B------:R-:W3:Y:S02]  /*0290*/  LDG.E R20, desc[UR10][R18.64] ;  /* 0x0000000a12147981 */ /* 0x000ee4000c1e1900 */
[C---:B------:R-:W-:Y:S02]  /*02a0*/  IMAD.WIDE R16, R5.reuse, 0x4, R22 ;  /* 0x0000000405107825 */ /* 0x040fe400078e0216 */
[----:B------:R-:W4:Y:S02]  /*02b0*/  LDG.E R23, desc[UR10][R22.64] ;  /* 0x0000000a16177981 */ /* 0x000f24000c1e1900 */
[----:B------:R-:W-:-:S02]  /*02c0*/  IMAD.WIDE R24, R5, 0x4, R16 ;  /* 0x0000000405187825 */ /* 0x000fc400078e0210 */
[----:B------:R-:W5:Y:S04]  /*02d0*/  LDG.E R10, desc[UR10][R16.64] ;  /* 0x0000000a100a7981 */ /* 0x000f68000c1e1900 */
[----:B------:R0:W5:Y:S04]  /*02e0*/  LDG.E R11, desc[UR10][R24.64] ;  /* 0x0000000a180b7981 */ /* 0x000168000c1e1900 */
[----:B------:R-:W5:Y:S01]  /*02f0*/  LDG.E R22, desc[UR10][R12.64+-0x8] ;  /* 0xfffff80a0c167981 */ /* 0x000f62000c1e1900 */
[----:B0-----:R-:W-:-:S05]  /*0300*/  IMAD.WIDE R24, R5, 0x4, R24 ;  /* 0x0000000405187825 */ /* 0x001fca00078e0218 */
[----:B------:R3:W5:Y:S01]  /*0310*/  LDG.E R9, desc[UR10][R24.64] ;  /* 0x0000000a18097981 */ /* 0x000762000c1e1900 */
[----:B------:R-:W-:-:S05]  /*0320*/  IMAD.WIDE R26, R5, 0x4, R24 ;  /* 0x00000004051a7825 */ /* 0x000fca00078e0218 */
[----:B------:R4:W5:Y:S01]  /*0330*/  LDG.E R29, desc[UR10][R26.64] ;  /* 0x0000000a1a1d7981 */ /* 0x000962000c1e1900 */
[----:B------:R-:W-:-:S04]  /*0340*/  IMAD.WIDE R18, R5, 0x4, R26 ;  /* 0x0000000405127825 */ /* 0x000fc800078e021a */
[C---:B------:R-:W-:Y:S02]  /*0350*/  IMAD.WIDE R16, R5.reuse, 0x4, R18 ;  /* 0x0000000405107825 */ /* 0x040fe400078e0212 */
[----:B------:R-:W5:Y:S04]  /*0360*/  LDG.E R18, desc[UR10][R18.64] ;  /* 0x0000000a12127981 */ /* 0x000f68000c1e1900 */
[----:B------:R-:W5:Y:S01]  /*0370*/  LDG.E R19, desc[UR10][R12.64+0x4] ;  /* 0x0000040a0c137981 */ /* 0x000f62000c1e1900 */
[----:B--2---:R-:W-:Y:S01]  /*0380*/  FFMA R28, R28, R14, R15 ;  /* 0x0000000e1c1c7223 */ /* 0x004fe2000000000f */
[C---:B------:R-:W-:Y:S02]  /*0390*/  IMAD.WIDE R14, R5.reuse, 0x4, R16 ;  /* 0x00000004050e7825 */ /* 0x040fe400078e0210 */
[----:B------:R-:W2:Y:S02]  /*03a0*/  LDG.E R16, desc[UR10][R16.64] ;  /* 0x0000000a10107981 */ /* 0x000ea4000c1e1900 */
[----:B---3--:R-:W-:Y:S01]  /*03b0*/  FFMA R24, R20, R21, R28 ;  /* 0x0000001514187223 */ /* 0x008fe2000000001c */
[----:B------:R-:W-:Y:S01]  /*03c0*/  IMAD.WIDE R20, R5, 0x4, R14 ;  /* 0x0000000405147825 */ /* 0x000fe200078e020e */
[----:B------:R-:W3:Y:S03]  /*03d0*/  LDG.E R28, desc[UR10][R12.64+-0x4] ;  /* 0xfffffc0a0c1c7981 */ /* 0x000ee6000c1e1900 */
[----:B----4-:R-:W-:Y:S01]  /*03e0*/  FFMA R27, R23, R4, R24 ;  /* 0x00000004171b7223 */ /* 0x010fe20000000018 */
[C---:B------:R-:W-:Y:S01]  /*03f0*/  IMAD.WIDE R24, R5.reuse, 0x4, R20 ;  /* 0x0000000405187825 */ /* 0x040fe200078e0214 */
[----:B------:R-:W2:Y:S03]  /*0400*/  LDG.E R23, desc[UR10][R12.64] ;  /* 0x0000000a0c177981 */ /* 0x000ea6000c1e1900 */
[----:B-----5:R-:W-:Y:S01]  /*0410*/  FFMA R10, R10, R7, R27 ;  /* 0x000000070a0a7223 */ /* 0x020fe2000000001b */
[----:B------:R-:W4:Y:S01]  /*0420*/  LDG.E R14, desc[UR10][R14.64] ;  /* 0x0000000a0e0e7981 */ /* 0x000f22000c1e1900 */
[----:B------:R-:W-:-:S04]  /*0430*/  IMAD.WIDE R26, R5, 0x4, R24 ;  /* 0x00000004051a7825 */ /* 0x000fc800078e0218 */
[----:B------:R-:W-:Y:S01]  /*0440*/  FFMA R8, R11, R8, R10 ;  /* 0x000000080b087223 */ /* 0x000fe2000000000a */
[----:B------:R-:W5:Y:S04]  /*0450*/  LDG.E R20, desc[UR10][R20.64] ;  /* 0x0000000a14147981 */ /* 0x000f68000c1e1900 */
[----:B------:R-:W5:Y:S01]  /*0460*/  LDG.E R17, desc[UR10][R12.64+0x8] ;  /* 0x0000080a0c117981 */ /* 0x000f62000c1e1900 */
[----:B------:R-:W-:-:S03]  /*0470*/  IMAD.WIDE R10, R5, 0x4, R26 ;  /* 0x00000004050a7825 */ /* 0x000fc600078e021a */
[----:B------:R-:W5:Y:S04]  /*0480*/  LDG.E R24, desc[UR10][R24.64] ;  /* 0x0000000a18187981 */ /* 0x000f68000c1e1900 */
[----:B------:R-:W5:Y:S01]  /*0490*/  LDG.E R15, desc[UR10][R12.64+0xc] ;  /* 0x00000c0a0c0f7981 */ /* 0x000f62000c1e1900 */
[----:B------:R-:W-:Y:S01]  /*04a0*/  FFMA R8, R9, R6, R8 ;  /* 0x0000000609087223 */ /* 0x000fe20000000008 */
[----:B------:R-:W-:Y:S02]  /*04b0*/  IMAD.WIDE R6, R5, 0x4, R10 ;  /* 0x0000000405067825 */ /* 0x000fe400078e020a */
[----:B------:R-:W5:Y:S04]  /*04c0*/  LDG.E R4, desc[UR10][R26.64] ;  /* 0x0000000a1a047981 */ /* 0x000f68000c1e1900 */
[----:B------:R-:W5:Y:S04]  /*04d0*/  LDG.E R25, desc[UR10][R12.64+0x10] ;  /* 0x0000100a0c197981 */ /* 0x000f68000c1e1900 */
[----:B------:R0:W5:Y:S04]  /*04e0*/  LDG.E R21, desc[UR10][R10.64] ;  /* 0x0000000a0a157981 */ /* 0x000168000c1e1900 */
[----:B------:R-:W5:Y:S04]  /*04f0*/  LDG.E R27, desc[UR10][R12.64+0x18] ;  /* 0x0000180a0c1b7981 */ /* 0x000f68000c1e1900 */
[----:B------:R-:W5:Y:S01]  /*0500*/  LDG.E R26, desc[UR10][R12.64+0x1c] ;  /* 0x00001c0a0c1a7981 */ /* 0x000f62000c1e1900 */
[----:B0-----:R-:W-:-:S03]  /*0510*/  FFMA R11, R29, R22, R8 ;  /* 0x000000161d0b7223 */ /* 0x001fc60000000008 */
[----:B------:R0:W5:Y:S01]  /*0520*/  LDG.E R29, desc[UR10][R12.64+0x14] ;  /* 0x0000140a0c1d7981 */ /* 0x000162000c1e1900 */
[----:B------:R-:W-:-:S03]  /*0530*/  IMAD.WIDE R8, R5, 0x4, R6 ;  /* 0x0000000405087825 */ /* 0x000fc600078e0206 */
[----:B------:R-:W5:Y:S04]  /*0540*/  LDG.E R22, desc[UR10][R6.64] ;  /* 0x0000000a06167981 */ /* 0x000f68000c1e1900 */
[----:B------:R-:W5:Y:S01]  /*0550*/  LDG.E R8, desc[UR10][R8.64] ;  /* 0x0000000a08087981 */ /* 0x000f62000c1e1900 */
[----:B------:R-:W-:-:S04]  /*0560*/  UIADD3 UR9, UPT, UPT, UR9, 0x10, URZ ;  /* 0x0000001009097890 */ /* 0x000fc8000fffe0ff */
[----:B------:R-:W-:Y:S01]  /*0570*/  UISETP.NE.AND UP1, UPT, UR9, URZ, UPT ;  /* 0x000000ff0900728c */ /* 0x000fe2000bf25270 */
[----:B0-----:R-:W-:Y:S02]  /*0580*/  IADD3 R12, P0, PT, R12, 0x40, RZ ;  /* 0x000000400c0c7810 */ /* 0x001fe40007f1e0ff */
[----:B------:R-:W-:Y:S02]  /*0590*/  LEA R2, R5, R2, 0x4 ;  /* 0x0000000205027211 */ /* 0x000fe400078e20ff */
[----:B------:R-:W-:Y:S01]  /*05a0*/  IADD3.X R13, PT, PT, RZ, R13, RZ, P0, !PT ;  /* 0x0000000dff0d7210 */ /* 0x000fe200007fe4ff */
[----:B---3--:R-:W-:-:S04]  /*05b0*/  FFMA R18, R18, R28, R11 ;  /* 0x0000001c12127223 */ /* 0x008fc8000000000b */
[----:B--2---:R-:W-:-:S04]  /*05c0*/  FFMA R23, R16, R23, R18 ;  /* 0x0000001710177223 */ /* 0x004fc80000000012 */
[----:B----4-:R-:W-:-:S04]  /*05d0*/  FFMA R19, R14, R19, R23 ;  /* 0x000000130e137223 */ /* 0x010fc80000000017 */
[----:B-----5:R-:W-:-:S04]  /*05e0*/  FFMA R17, R20, R17, R19 ;  /* 0x0000001114117223 */ /* 0x020fc80000000013 */
[----:B------:R-:W-:-:S04]  /*05f0*/  FFMA R15, R24, R15, R17 ;  /* 0x0000000f180f7223 */ /* 0x000fc80000000011 */
[----:B------:R-:W-:-:S04]  /*0600*/  FFMA R4, R4, R25, R15 ;  /* 0x0000001904047223 */ /* 0x000fc8000000000f */
[----:B------:R-:W-:-:S04]  /*0610*/  FFMA R21, R21, R29, R4 ;  /* 0x0000001d15157223 */ /* 0x000fc80000000004 */
[----:B------:R-:W-:-:S04]  /*0620*/  FFMA R21, R22, R27, R21 ;  /* 0x0000001b16157223 */ /* 0x000fc80000000015 */
[----:B------:R-:W-:Y:S01]  /*0630*/  FFMA R15, R8, R26, R21 ;  /* 0x0000001a080f7223 */ /* 0x000fe20000000015 */
[----:B------:R-:W-:Y:S06]  /*0640*/  BRA.U UP1, `(.L_x_12) ;  /* 0xfffffff901e07547 */ /* 0x000fec000b83ffff */
.L_x_11:
[----:B------:R-:W-:Y:S05]  /*0650*/  BRA.U !UP0, `(.L_x_10) ;  /* 0x0000000508607547 */ /* 0x000fea000b800000 */
[----:B------:R-:W-:Y:S02]  /*0660*/  UISETP.GE.U32.AND UP0, UPT, UR7, 0x8, UPT ;  /* 0x000000080700788c */ /* 0x000fe4000bf06070 */
[----:B------:R-:W-:-:S04]  /*0670*/  ULOP3.LUT UR5, UR6, 0x7, URZ, 0xc0, !UPT ;  /* 0x0000000706057892 */ /* 0x000fc8000f8ec0ff */
[----:B------:R-:W-:-:S03]  /*0680*/  UISETP.NE.AND UP1, UPT, UR5, URZ, UPT ;  /* 0x000000ff0500728c */ /* 0x000fc6000bf25270 */
[----:B------:R-:W-:Y:S08]  /*0690*/  BRA.U !UP0, `(.L_x_13) ;  /* 0x0000000108987547 */ /* 0x000ff0000b800000 */
[----:B------:R-:W0:Y:S08]  /*06a0*/  LDC R17, c[0x0][0x398] ;  /* 0x0000e600ff117b82 */ /* 0x000e300000000800 */
[----:B------:R-:W1:Y:S08]  /*06b0*/  LDC.64 R12, c[0x0][0x390] ;  /* 0x0000e400ff0c7b82 */ /* 0x000e700000000a00 */
[----:B------:R-:W2:Y:S01]  /*06c0*/  LDC.64 R4, c[0x0][0x3a0] ;  /* 0x0000e800ff047b82 */ /* 0x000ea20000000a00 */
[----:B0-----:R-:W-:-:S04]  /*06d0*/  IMAD R7, R3, R17, R0 ;  /* 0x0000001103077224 */ /* 0x001fc800078e0200 */
[----:B-1----:R-:W-:-:S05]  /*06e0*/  IMAD.WIDE R12, R7, 0x4, R12 ;  /* 0x00000004070c7825 */ /* 0x002fca00078e020c */
[----:B------:R0:W3:Y:S01]  /*06f0*/  LDG.E R18, desc[UR10][R12.64] ;  /* 0x0000000a0c127981 */ /* 0x0000e2000c1e1900 */
[----:B------:R-:W-:-:S04]  /*0700*/  IMAD.WIDE R28, R17, 0x4, R12 ;  /* 0x00000004111c7825 */ /* 0x000fc800078e020c */
[----:B--2---:R-:W-:Y:S01]  /*0710*/  IMAD.WIDE.U32 R4, R3, 0x4, R4 ;  /* 0x0000000403047825 */ /* 0x004fe200078e0004 */
[----:B------:R-:W2:Y:S03]  /*0720*/  LDG.E R14, desc[UR10][R28.64] ;  /* 0x0000000a1c0e7981 */ /* 0x000ea6000c1e1900 */
[C---:B------:R-:W-:Y:S01]  /*0730*/  IMAD.WIDE R20, R17.reuse, 0x4, R28 ;  /* 0x0000000411147825 */ /* 0x040fe200078e021c */
[----:B------:R-:W3:Y:S04]  /*0740*/  LDG.E R2, desc[UR10][R4.64] ;  /* 0x0000000a04027981 */ /* 0x000ee8000c1e1900 */
[----:B------:R-:W2:Y:S01]  /*0750*/  LDG.E R19, desc[UR10][R4.64+0x4] ;  /* 0x0000040a04137981 */ /* 0x000ea2000c1e1900 */
[----:B------:R-:W-:-:S03]  /*0760*/  IMAD.WIDE R6, R17, 0x4, R20 ;  /* 0x0000000411067825 */ /* 0x000fc600078e0214 */
[----:B------:R-:W4:Y:S01]  /*0770*/  LDG.E R20, desc[UR10][R20.64] ;  /* 0x0000000a14147981 */ /* 0x000f22000c1e1900 */
[----:B------:R-:W-:-:S03]  /*0780*/  IMAD.WIDE R8, R17, 0x4, R6 ;  /* 0x0000000411087825 */ /* 0x000fc600078e0206 */
[----:B------:R-:W4:Y:S04]  /*0790*/  LDG.E R23, desc[UR10][R4.64+0x8] ;  /* 0x0000080a04177981 */ /* 0x000f28000c1e1900 */
[----:B------:R-:W5:Y:S01]  /*07a0*/  LDG.E R6, desc[UR10][R6.64] ;  /* 0x0000000a06067981 */ /* 0x000f62000c1e1900 */
[----:B------:R-:W-:-:S03]  /*07b0*/  IMAD.WIDE R10, R17, 0x4, R8 ;  /* 0x00000004110a7825 */ /* 0x000fc600078e0208 */
[----:B------:R-:W5:Y:S01]  /*07c0*/  LDG.E R25, desc[UR10][R4.64+0xc] ;  /* 0x00000c0a04197981 */ /* 0x000f62000c1e1900 */
[----:B0-----:R-:W-:-:S03]  /*07d0*/  IMAD.WIDE R12, R17, 0x4, R10 ;  /* 0x00000004110c7825 */ /* 0x001fc600078e020a */
[----:B------:R-:W5:Y:S04]  /*07e0*/  LDG.E R8, desc[UR10][R8.64] ;  /* 0x0000000a08087981 */ /* 0x000f68000c1e1900 */
[----:B------:R-:W5:Y:S01]  /*07f0*/  LDG.E R27, desc[UR10][R4.64+0x10] ;  /* 0x0000100a041b7981 */ /* 0x000f62000c1e1900 */
[----:B------:R-:W-:-:S03]  /*0800*/  IMAD.WIDE R16, R17, 0x4, R12 ;  /* 0x0000000411107825 */ /* 0x000fc600078e020c */
[----:B------:R-:W5:Y:S04]  /*0810*/  LDG.E R10, desc[UR10][R10.64] ;  /* 0x0000000a0a0a7981 */ /* 0x000f68000c1e1900 */
[----:B------:R-:W5:Y:S04]  /*0820*/  LDG.E R29, desc[UR10][R4.64+0x14] ;  /* 0x0000140a041d7981 */ /* 0x000f68000c1e1900 */
[----:B------:R-:W5:Y:S04]  /*0830*/  LDG.E R13, desc[UR10][R12.64] ;  /* 0x0000000a0c0d7981 */ /* 0x000f68000c1e1900 */
[----:B------:R-:W5:Y:S04]  /*0840*/  LDG.E R21, desc[UR10][R4.64+0x18] ;  /* 0x0000180a04157981 */ /* 0x000f68000c1e1900 */
[----:B------:R-:W5:Y:S04]  /*0850*/  LDG.E R17, desc[UR10][R16.64] ;  /* 0x0000000a10117981 */ /* 0x000f68000c1e1900 */
[----:B------:R-:W5:Y:S01]  /*0860*/  LDG.E R7, desc[UR10][R4.64+0x1c] ;  /* 0x00001c0a04077981 */ /* 0x000f62000c1e1900 */
[----:B------:R-:W-:Y:S01]  /*0870*/  IADD3 R3, PT, PT, R3, 0x8, RZ ;  /* 0x0000000803037810 */ /* 0x000fe20007ffe0ff */
[----:B---3--:R-:W-:-:S04]  /*0880*/  FFMA R15, R18, R2, R15 ;  /* 0x00000002120f7223 */ /* 0x008fc8000000000f */
[----:B--2---:R-:W-:-:S04]  /*0890*/  FFMA R15, R14, R19, R15 ;  /* 0x000000130e0f7223 */ /* 0x004fc8000000000f */
[----:B----4-:R-:W-:-:S04]  /*08a0*/  FFMA R15, R20, R23, R15 ;  /* 0x00000017140f7223 */ /* 0x010fc8000000000f */
[----:B-----5:R-:W-:-:S04]  /*08b0*/  FFMA R15, R6, R25, R15 ;  /* 0x00000019060f7223 */ /* 0x020fc8000000000f */
[----:B------:R-:W-:-:S04]  /*08c0*/  FFMA R15, R8, R27, R15 ;  /* 0x0000001b080f7223 */ /* 0x000fc8000000000f */
[----:B------:R-:W-:-:S04]  /*08d0*/  FFMA R10, R10, R29, R15 ;  /* 0x0000001d0a0a7223 */ /* 0x000fc8000000000f */
[----:B------:R-:W-:-:S04]  /*08e0*/  FFMA R10, R13, R21, R10 ;  /* 0x000000150d0a7223 */ /* 0x000fc8000000000a */
[----:B------:R-:W-:-:S07]  /*08f0*/  FFMA R15, R17, R7, R10 ;  /* 0x00000007110f7223 */ /* 0x000fce000000000a */
.L_x_13:
        /* <DEDUP_REMOVED lines=9> */
[----:B-1----:R-:W-:-:S04]  /*0990*/  IMAD.WIDE R6, R7, 0x4, R4 ;  /* 0x0000000407067825 */ /* 0x002fc800078e0204 */
[----:B--2---:R-:W-:-:S04]  /*09a0*/  IMAD.WIDE.U32 R4, R3, 0x4, R8 ;  /* 0x0000000403047825 */ /* 0x004fc800078e0008 */
[C---:B------:R-:W-:Y:S01]  /*09b0*/  IMAD.WIDE R8, R13.reuse, 0x4, R6 ;  /* 0x000000040d087825 */ /* 0x040fe200078e0206 */
[----:B------:R-:W2:Y:S04]  /*09c0*/  LDG.E R2, desc[UR10][R4.64] ;  /* 0x0000000a04027981 */ /* 0x000ea8000c1e1900 */
[----:B------:R-:W2:Y:S01]  /*09d0*/  LDG.E R6, desc[UR10][R6.64] ;  /* 0x0000000a06067981 */ /* 0x000ea2000c1e1900 */
[----:B------:R-:W-:-:S03]  /*09e0*/  IMAD.WIDE R10, R13, 0x4, R8 ;  /* 0x000000040d0a7825 */ /* 0x000fc600078e0208 */
[----:B------:R-:W3:Y:S04]  /*09f0*/  LDG.E R9, desc[UR10][R8.64] ;  /* 0x0000000a08097981 */ /* 0x000ee8000c1e1900 */
[----:B------:R-:W3:Y:S01]  /*0a00*/  LDG.E R14, desc[UR10][R4.64+0x4] ;  /* 0x0000040a040e7981 */ /* 0x000ee2000c1e1900 */
[----:B------:R-:W-:-:S03]  /*0a10*/  IMAD.WIDE R12, R13, 0x4, R10 ;  /* 0x000000040d0c7825 */ /* 0x000fc600078e020a */
[----:B------:R-:W4:Y:S04]  /*0a20*/  LDG.E R11, desc[UR10][R10.64] ;  /* 0x0000000a0a0b7981 */ /* 0x000f28000c1e1900 */
[----:B------:R-:W4:Y:S04]  /*0a30*/  LDG.E R16, desc[UR10][R4.64+0x8] ;  /* 0x0000080a04107981 */ /* 0x000f28000c1e1900 */
[----:B------:R-:W5:Y:S04]  /*0a40*/  LDG.E R13, desc[UR10][R12.64] ;  /* 0x0000000a0c0d7981 */ /* 0x000f68000c1e1900 */
[----:B------:R-:W5:Y:S01]  /*0a50*/  LDG.E R17, desc[UR10][R4.64+0xc] ;  /* 0x00000c0a04117981 */ /* 0x000f62000c1e1900 */
[----:B------:R-:W-:Y:S01]  /*0a60*/  IADD3 R3, PT, PT, R3, 0x4, RZ ;  /* 0x0000000403037810 */ /* 0x000fe20007ffe0ff */
[----:B--2---:R-:W-:-:S04]  /*0a70*/  FFMA R2, R6, R2, R15 ;  /* 0x0000000206027223 */ /* 0x004fc8000000000f */
[----:B---3--:R-:W-:-:S04]  /*0a80*/  FFMA R2, R9, R14, R2 ;  /* 0x0000000e09027223 */ /* 0x008fc80000000002 */
[----:B----4-:R-:W-:-:S04]  /*0a90*/  FFMA R2, R11, R16, R2 ;  /* 0x000000100b027223 */ /* 0x010fc80000000002 */
[----:B-----5:R-:W-:-:S07]  /*0aa0*/  FFMA R15, R13, R17, R2 ;  /* 0x000000110d0f7223 */ /* 0x020fce0000000002 */
.L_x_14:
[----:B------:R-:W-:Y:S05]  /*0ab0*/  BRA.U !UP1, `(.L_x_10) ;  /* 0x0000000109487547 */ /* 0x000fea000b800000 */
[----:B------:R-:W0:Y:S01]  /*0ac0*/  LDC.64 R4, c[0x0][0x3a0] ;  /* 0x0000e800ff047b82 */ /* 0x000e220000000a00 */
[----:B------:R-:W1:Y:S01]  /*0ad0*/  LDCU UR5, c[0x0][0x398] ;  /* 0x00007300ff0577ac */ /* 0x000e620008000800 */
[----:B------:R-:W-:-:S06]  /*0ae0*/  UIADD3 UR4, UPT, UPT, -UR4, URZ, URZ ;  /* 0x000000ff04047290 */ /* 0x000fcc000fffe1ff */
[----:B------:R-:W2:Y:S01]  /*0af0*/  LDC.64 R6, c[0x0][0x390] ;  /* 0x0000e400ff067b82 */ /* 0x000ea20000000a00 */
[C---:B-1----:R-:W-:Y:S02]  /*0b00*/  IMAD R9, R3.reuse, UR5, R0 ;  /* 0x0000000503097c24 */ /* 0x042fe4000f8e0200 */
[----:B0-----:R-:W-:-:S03]  /*0b10*/  IMAD.WIDE.U32 R4, R3, 0x4, R4 ;  /* 0x0000000403047825 */ /* 0x001fc600078e0004 */
[----:B------:R-:W-:-:S07]  /*0b20*/  MOV R8, R4 ;  /* 0x0000000400087202 */ /* 0x000fce0000000f00 */
.L_x_15:
[----:B--2---:R-:W-:Y:S01]  /*0b30*/  IMAD.WIDE R2, R9, 0x4, R6 ;  /* 0x0000000409027825 */ /* 0x004fe200078e0206 */
[----:B------:R-:W-:-:S05]  /*0b40*/  MOV R4, R8 ;  /* 0x0000000800047202 */ /* 0x000fca0000000f00 */
[----:B------:R-:W2:Y:S04]  /*0b50*/  LDG.E R2, desc[UR10][R2.64] ;  /* 0x0000000a02027981 */ /* 0x000ea8000c1e1900 */
[----:B------:R0:W2:Y:S01]  /*0b60*/  LDG.E R4, desc[UR10][R4.64] ;  /* 0x0000000a04047981 */ /* 0x0000a2000c1e1900 */
[----:B------:R-:W-:Y:S01]  /*0b70*/  UIADD3 UR4, UPT, UPT, UR4, 0x1, URZ ;  /* 0x0000000104047890 */ /* 0x000fe2000fffe0ff */
[----:B------:R-:W-:Y:S02]  /*0b80*/  IADD3 R8, P0, PT, R8, 0x4, RZ ;  /* 0x0000000408087810 */ /* 0x000fe40007f1e0ff */
[----:B------:R-:W-:Y:S01]  /*0b90*/  IADD3 R9, PT, PT, R9, UR5, RZ ;  /* 0x0000000509097c10 */ /* 0x000fe2000fffe0ff */
[----:B------:R-:W-:Y:S01]  /*0ba0*/  UISETP.NE.AND UP0, UPT, UR4, URZ, UPT ;  /* 0x000000ff0400728c */ /* 0x000fe2000bf05270 */
[----:B0-----:R-:W-:Y:S01]  /*0bb0*/  IADD3.X R5, PT, PT, RZ, R5, RZ, P0, !PT ;  /* 0x00000005ff057210 */ /* 0x001fe200007fe4ff */
[----:B--2---:R-:W-:-:S07]  /*0bc0*/  FFMA R15, R2, R4, R15 ;  /* 0x00000004020f7223 */ /* 0x004fce000000000f */
[----:B------:R-:W-:Y:S05]  /*0bd0*/  BRA.U UP0, `(.L_x_15) ;  /* 0xfffffffd00d47547 */ /* 0x000fea000b83ffff */
.L_x_10:
[----:B------:R-:W0:Y:S01]  /*0be0*/  LDC.64 R2, c[0x0][0x3b0] ;  /* 0x0000ec00ff027b82 */ /* 0x000e220000000a00 */
[----:B------:R-:W1:Y:S01]  /*0bf0*/  LDCU UR4, c[0x0][0x3a8] ;  /* 0x00007500ff0477ac */ /* 0x000e620008000800 */
[----:B------:R-:W2:Y:S01]  /*0c00*/  LDCU UR5, c[0x0][0x388] ;  /* 0x00007100ff0577ac */ /* 0x000ea20008000800 */
[----:B0-----:R-:W-:-:S05]  /*0c10*/  IMAD.WIDE.U32 R2, R0, 0x4, R2 ;  /* 0x0000000400027825 */ /* 0x001fca00078e0002 */
[----:B------:R-:W1:Y:S02]  /*0c20*/  LDG.E R0, desc[UR10][R2.64] ;  /* 0x0000000a02007981 */ /* 0x000e64000c1e1900 */
[----:B-1----:R-:W-:-:S04]  /*0c30*/  FMUL R0, R0, UR4 ;  /* 0x0000000400007c20 */ /* 0x002fc80008400000 */
[----:B--2---:R-:W-:-:S05]  /*0c40*/  FFMA R15, R15, UR5, R0 ;  /* 0x000000050f0f7c23 */ /* 0x004fca0008000000 */
[----:B------:R-:W-:Y:S01]  /*0c50*/  STG.E desc[UR10][R2.64], R15 ;  /* 0x0000000f02007986 */ /* 0x000fe2000c10190a */
[----:B------:R-:W-:Y:S05]  /*0c60*/  EXIT ;  /* 0x000000000000794d */ /* 0x000fea0003800000 */
.L_x_16:
        /* <DEDUP_REMOVED lines=9> */
.L_x_19:


//--------------------- .nv.shared.reserved.0     --------------------------
	.section	.nv.shared.reserved.0,"aw",@nobits
	.weak		__nv_reservedSMEM_offset_0_alias
	.size		__nv_reservedSMEM_offset_0_alias, 0, 64
	.other		__nv_reservedSMEM_offset_0_alias,@"STO_CUDA_RESERVED_SHARED STV_DEFAULT"
__nv_reservedSMEM_offset_0_alias:
	.zero		0
	.zero		64


//--------------------- .nv.constant0._Z15sgemv_kernel_v3iifPfiS_fS_ --------------------------
	.section	.nv.constant0._Z15sgemv_kernel_v3iifPfiS_fS_,"a",@progbits
	.sectionflags	@""
	.align	4
.nv.constant0._Z15sgemv_kernel_v3iifPfiS_fS_:
	.zero		952


//--------------------- .nv.constant0._Z15sgemv_kernel_v2iifPfiS_fS_ --------------------------
	.section	.nv.constant0._Z15sgemv_kernel_v2iifPfiS_fS_,"a",@progbits
	.sectionflags	@""
	.align	4
.nv.constant0._Z15sgemv_kernel_v2iifPfiS_fS_:
	.zero		952


//--------------------- .nv.constant0._Z15sgemv_kernel_v1iifPfiS_fS_ --------------------------
	.section	.nv.constant0._Z15sgemv_kernel_v1iifPfiS_fS_,"a",@progbits
	.sectionflags	@""
	.align	4
.nv.constant0._Z15sgemv_kernel_v1iifPfiS_fS_:
	.zero		952


//--------------------- SYMBOLS --------------------------

	.type		.nv.reservedSmem.offset0,@object
	.size		.nv.reservedSmem.offset0,0x4
